	.version 2.1
	.target sm_20
	// compiled with /usr/local/cuda3.1/cuda/open64/lib//be
	// nvopencc 3.1 built on 2010-06-07

	.visible .func (.param .s32 __cudaretf__Z12intersectBox3Ray6float3S0_PfS1_) _Z12intersectBox3Ray6float3S0_PfS1_ (.param .align 4 .b8 __cudaparmf1__Z12intersectBox3Ray6float3S0_PfS1_[24], .param .align 4 .b8 __cudaparmf2__Z12intersectBox3Ray6float3S0_PfS1_[12], .param .align 4 .b8 __cudaparmf3__Z12intersectBox3Ray6float3S0_PfS1_[12], .param .u64 __cudaparmf4__Z12intersectBox3Ray6float3S0_PfS1_, .param .u64 __cudaparmf5__Z12intersectBox3Ray6float3S0_PfS1_)

	.visible .func (.param .align 4 .b8 __cudaretf__Z3mulRK8float3x4RK6float3[12]) _Z3mulRK8float3x4RK6float3 (.param .u64 __cudaparmf1__Z3mulRK8float3x4RK6float3, .param .u64 __cudaparmf2__Z3mulRK8float3x4RK6float3)

	.visible .func (.param .align 16 .b8 __cudaretf__Z3mulRK8float3x4RK6float4[16]) _Z3mulRK8float3x4RK6float4 (.param .u64 __cudaparmf1__Z3mulRK8float3x4RK6float4, .param .u64 __cudaparmf2__Z3mulRK8float3x4RK6float4)

	.visible .func (.param .u32 __cudaretf__Z14rgbaFloatToInt6float4) _Z14rgbaFloatToInt6float4 (.param .align 16 .b8 __cudaparmf1__Z14rgbaFloatToInt6float4[16])

	//-----------------------------------------------------------
	// Compiling /tmp/tmpxft_0000171b_00000000-7_volumeRender_kernel.cpp3.i (/tmp/ccBI#.WPW6bm)
	//-----------------------------------------------------------

	//-----------------------------------------------------------
	// Options:
	//-----------------------------------------------------------
	//  Target:ptx, ISA:sm_20, Endian:little, Pointer Size:64
	//  -O3	(Optimization level)
	//  -g0	(Debug level)
	//  -m2	(Report advisories)
	//-----------------------------------------------------------

	.file	1	"<command-line>"
	.file	2	"/tmp/tmpxft_0000171b_00000000-6_volumeRender_kernel.cudafe2.gpu"
	.file	3	"/home/andrew/repositories/gpuocelot/tests/cuda2.2/tests/volumeRender/volumeRender_kernel.cu"
	.file	4	"/usr/lib/gcc/x86_64-linux-gnu/4.4.3/include/stddef.h"
	.file	5	"/usr/local/cuda3.1/cuda/bin/../include/crt/device_runtime.h"
	.file	6	"/usr/local/cuda3.1/cuda/bin/../include/host_defines.h"
	.file	7	"/usr/local/cuda3.1/cuda/bin/../include/builtin_types.h"
	.file	8	"/usr/local/cuda3.1/cuda/bin/../include/device_types.h"
	.file	9	"/usr/local/cuda3.1/cuda/bin/../include/driver_types.h"
	.file	10	"/usr/local/cuda3.1/cuda/bin/../include/surface_types.h"
	.file	11	"/usr/local/cuda3.1/cuda/bin/../include/texture_types.h"
	.file	12	"/usr/local/cuda3.1/cuda/bin/../include/vector_types.h"
	.file	13	"/usr/local/cuda3.1/cuda/bin/../include/device_launch_parameters.h"
	.file	14	"/usr/local/cuda3.1/cuda/bin/../include/crt/storage_class.h"
	.file	15	"/usr/include/bits/types.h"
	.file	16	"/usr/include/time.h"
	.file	17	"/usr/local/cuda3.1/cuda/bin/../include/common_functions.h"
	.file	18	"/usr/local/cuda3.1/cuda/bin/../include/math_functions.h"
	.file	19	"/usr/local/cuda3.1/cuda/bin/../include/math_constants.h"
	.file	20	"/usr/local/cuda3.1/cuda/bin/../include/device_functions.h"
	.file	21	"/usr/local/cuda3.1/cuda/bin/../include/sm_11_atomic_functions.h"
	.file	22	"/usr/local/cuda3.1/cuda/bin/../include/sm_12_atomic_functions.h"
	.file	23	"/usr/local/cuda3.1/cuda/bin/../include/sm_13_double_functions.h"
	.file	24	"/usr/local/cuda3.1/cuda/bin/../include/sm_20_atomic_functions.h"
	.file	25	"/usr/local/cuda3.1/cuda/bin/../include/sm_20_intrinsics.h"
	.file	26	"/usr/local/cuda3.1/cuda/bin/../include/surface_functions.h"
	.file	27	"/usr/local/cuda3.1/cuda/bin/../include/texture_fetch_functions.h"
	.file	28	"/usr/local/cuda3.1/cuda/bin/../include/math_functions_dbl_ptx3.h"

	.global .texref tex;
	.global .texref transferTex;
	.global .align 16 .b8 c_invViewMatrix[48];

	.visible .func (.param .s32 __cudaretf__Z12intersectBox3Ray6float3S0_PfS1_) _Z12intersectBox3Ray6float3S0_PfS1_ (.param .align 4 .b8 __cudaparmf1__Z12intersectBox3Ray6float3S0_PfS1_[24], .param .align 4 .b8 __cudaparmf2__Z12intersectBox3Ray6float3S0_PfS1_[12], .param .align 4 .b8 __cudaparmf3__Z12intersectBox3Ray6float3S0_PfS1_[12], .param .u64 __cudaparmf4__Z12intersectBox3Ray6float3S0_PfS1_, .param .u64 __cudaparmf5__Z12intersectBox3Ray6float3S0_PfS1_)
	{
	.reg .u32 %r<4>;
	.reg .u64 %rd<6>;
	.reg .f32 %f<53>;
	.loc	3	61	0
$LDWbegin__Z12intersectBox3Ray6float3S0_PfS1_:
	ld.param.f32 	%f1, [__cudaparmf1__Z12intersectBox3Ray6float3S0_PfS1_+0];
	mov.f32 	%f2, %f1;
	ld.param.f32 	%f3, [__cudaparmf1__Z12intersectBox3Ray6float3S0_PfS1_+4];
	mov.f32 	%f4, %f3;
	ld.param.f32 	%f5, [__cudaparmf1__Z12intersectBox3Ray6float3S0_PfS1_+8];
	mov.f32 	%f6, %f5;
	ld.param.f32 	%f7, [__cudaparmf1__Z12intersectBox3Ray6float3S0_PfS1_+12];
	mov.f32 	%f8, %f7;
	ld.param.f32 	%f9, [__cudaparmf1__Z12intersectBox3Ray6float3S0_PfS1_+16];
	mov.f32 	%f10, %f9;
	ld.param.f32 	%f11, [__cudaparmf1__Z12intersectBox3Ray6float3S0_PfS1_+20];
	mov.f32 	%f12, %f11;
	ld.param.f32 	%f13, [__cudaparmf2__Z12intersectBox3Ray6float3S0_PfS1_+0];
	mov.f32 	%f14, %f13;
	ld.param.f32 	%f15, [__cudaparmf2__Z12intersectBox3Ray6float3S0_PfS1_+4];
	mov.f32 	%f16, %f15;
	ld.param.f32 	%f17, [__cudaparmf2__Z12intersectBox3Ray6float3S0_PfS1_+8];
	mov.f32 	%f18, %f17;
	ld.param.f32 	%f19, [__cudaparmf3__Z12intersectBox3Ray6float3S0_PfS1_+0];
	mov.f32 	%f20, %f19;
	ld.param.f32 	%f21, [__cudaparmf3__Z12intersectBox3Ray6float3S0_PfS1_+4];
	mov.f32 	%f22, %f21;
	ld.param.f32 	%f23, [__cudaparmf3__Z12intersectBox3Ray6float3S0_PfS1_+8];
	mov.f32 	%f24, %f23;
	ld.param.u64 	%rd1, [__cudaparmf4__Z12intersectBox3Ray6float3S0_PfS1_];
	mov.s64 	%rd2, %rd1;
	ld.param.u64 	%rd3, [__cudaparmf5__Z12intersectBox3Ray6float3S0_PfS1_];
	mov.s64 	%rd4, %rd3;
	.loc	3	75	0
	rcp.rn.f32 	%f25, %f8;
	sub.f32 	%f26, %f14, %f2;
	sub.f32 	%f27, %f20, %f2;
	rcp.rn.f32 	%f28, %f10;
	sub.f32 	%f29, %f16, %f4;
	sub.f32 	%f30, %f22, %f4;
	rcp.rn.f32 	%f31, %f12;
	sub.f32 	%f32, %f18, %f6;
	sub.f32 	%f33, %f24, %f6;
	mul.f32 	%f34, %f25, %f26;
	mul.f32 	%f35, %f25, %f27;
	mul.f32 	%f36, %f28, %f29;
	mul.f32 	%f37, %f28, %f30;
	mul.f32 	%f38, %f31, %f32;
	mul.f32 	%f39, %f31, %f33;
	min.f32 	%f40, %f34, %f35;
	min.f32 	%f41, %f36, %f37;
	min.f32 	%f42, %f38, %f39;
	max.f32 	%f43, %f40, %f41;
	max.f32 	%f44, %f40, %f42;
	max.f32 	%f45, %f43, %f44;
	st.f32 	[%rd2+0], %f45;
	.loc	3	76	0
	max.f32 	%f46, %f34, %f35;
	max.f32 	%f47, %f36, %f37;
	max.f32 	%f48, %f38, %f39;
	min.f32 	%f49, %f46, %f47;
	min.f32 	%f50, %f46, %f48;
	min.f32 	%f51, %f49, %f50;
	st.f32 	[%rd4+0], %f51;
	.loc	3	78	0
	set.lt.u32.f32 	%r1, %f45, %f51;
	neg.s32 	%r2, %r1;
	st.param.s32 	[__cudaretf__Z12intersectBox3Ray6float3S0_PfS1_], %r2;
	ret;
$LDWend__Z12intersectBox3Ray6float3S0_PfS1_:
	} // _Z12intersectBox3Ray6float3S0_PfS1_

	.visible .func (.param .align 4 .b8 __cudaretf__Z3mulRK8float3x4RK6float3[12]) _Z3mulRK8float3x4RK6float3 (.param .u64 __cudaparmf1__Z3mulRK8float3x4RK6float3, .param .u64 __cudaparmf2__Z3mulRK8float3x4RK6float3)
	{
	.reg .u64 %rd<6>;
	.reg .f32 %f<23>;
	.loc	3	84	0
$LDWbegin__Z3mulRK8float3x4RK6float3:
	ld.param.u64 	%rd1, [__cudaparmf1__Z3mulRK8float3x4RK6float3];
	mov.s64 	%rd2, %rd1;
	ld.param.u64 	%rd3, [__cudaparmf2__Z3mulRK8float3x4RK6float3];
	mov.s64 	%rd4, %rd3;
	.loc	3	89	0
	ld.f32 	%f1, [%rd4+4];
	ld.f32 	%f2, [%rd4+0];
	ld.f32 	%f3, [%rd4+8];
	ld.v4.f32 	{%f4,%f5,%f6,_}, [%rd2+0];
	mul.f32 	%f7, %f5, %f1;
	fma.rn.f32 	%f8, %f4, %f2, %f7;
	fma.rn.f32 	%f9, %f6, %f3, %f8;
	st.param.f32 	[__cudaretf__Z3mulRK8float3x4RK6float3+0], %f9;
	ld.v4.f32 	{%f10,%f11,%f12,_}, [%rd2+16];
	mul.f32 	%f13, %f11, %f1;
	fma.rn.f32 	%f14, %f10, %f2, %f13;
	fma.rn.f32 	%f15, %f12, %f3, %f14;
	st.param.f32 	[__cudaretf__Z3mulRK8float3x4RK6float3+4], %f15;
	ld.v4.f32 	{%f16,%f17,%f18,_}, [%rd2+32];
	mul.f32 	%f19, %f17, %f1;
	fma.rn.f32 	%f20, %f16, %f2, %f19;
	fma.rn.f32 	%f21, %f18, %f3, %f20;
	st.param.f32 	[__cudaretf__Z3mulRK8float3x4RK6float3+8], %f21;
	ret;
$LDWend__Z3mulRK8float3x4RK6float3:
	} // _Z3mulRK8float3x4RK6float3

	.visible .func (.param .align 16 .b8 __cudaretf__Z3mulRK8float3x4RK6float4[16]) _Z3mulRK8float3x4RK6float4 (.param .u64 __cudaparmf1__Z3mulRK8float3x4RK6float4, .param .u64 __cudaparmf2__Z3mulRK8float3x4RK6float4)
	{
	.reg .u64 %rd<6>;
	.reg .f32 %f<31>;
	.loc	3	95	0
$LDWbegin__Z3mulRK8float3x4RK6float4:
	ld.param.u64 	%rd1, [__cudaparmf1__Z3mulRK8float3x4RK6float4];
	mov.s64 	%rd2, %rd1;
	ld.param.u64 	%rd3, [__cudaparmf2__Z3mulRK8float3x4RK6float4];
	mov.s64 	%rd4, %rd3;
	ld.v4.f32 	{%f1,%f2,%f3,%f4}, [%rd4+0];
	ld.v4.f32 	{%f5,%f6,%f7,%f8}, [%rd2+0];
	.loc	3	101	0
	mul.f32 	%f9, %f6, %f2;
	fma.rn.f32 	%f10, %f1, %f5, %f9;
	fma.rn.f32 	%f11, %f3, %f7, %f10;
	fma.rn.f32 	%f12, %f4, %f8, %f11;
	st.param.f32 	[__cudaretf__Z3mulRK8float3x4RK6float4+0], %f12;
	ld.v4.f32 	{%f13,%f14,%f15,%f16}, [%rd2+16];
	mul.f32 	%f17, %f14, %f2;
	fma.rn.f32 	%f18, %f1, %f13, %f17;
	fma.rn.f32 	%f19, %f3, %f15, %f18;
	fma.rn.f32 	%f20, %f4, %f16, %f19;
	st.param.f32 	[__cudaretf__Z3mulRK8float3x4RK6float4+4], %f20;
	ld.v4.f32 	{%f21,%f22,%f23,%f24}, [%rd2+32];
	mul.f32 	%f25, %f22, %f2;
	fma.rn.f32 	%f26, %f1, %f21, %f25;
	fma.rn.f32 	%f27, %f3, %f23, %f26;
	fma.rn.f32 	%f28, %f4, %f24, %f27;
	st.param.f32 	[__cudaretf__Z3mulRK8float3x4RK6float4+8], %f28;
	mov.f32 	%f29, 0f3f800000;    	// 1
	st.param.f32 	[__cudaretf__Z3mulRK8float3x4RK6float4+12], %f29;
	ret;
$LDWend__Z3mulRK8float3x4RK6float4:
	} // _Z3mulRK8float3x4RK6float4

	.visible .func (.param .u32 __cudaretf__Z14rgbaFloatToInt6float4) _Z14rgbaFloatToInt6float4 (.param .align 16 .b8 __cudaparmf1__Z14rgbaFloatToInt6float4[16])
	{
	.reg .u32 %r<12>;
	.reg .f32 %f<22>;
	.loc	3	105	0
$LDWbegin__Z14rgbaFloatToInt6float4:
	ld.param.f32 	%f1, [__cudaparmf1__Z14rgbaFloatToInt6float4+0];
	mov.f32 	%f2, %f1;
	ld.param.f32 	%f3, [__cudaparmf1__Z14rgbaFloatToInt6float4+4];
	mov.f32 	%f4, %f3;
	ld.param.f32 	%f5, [__cudaparmf1__Z14rgbaFloatToInt6float4+8];
	mov.f32 	%f6, %f5;
	ld.param.f32 	%f7, [__cudaparmf1__Z14rgbaFloatToInt6float4+12];
	mov.f32 	%f8, %f7;
	.loc	3	106	0
	cvt.sat.f32.f32 	%f9, %f2;
	.loc	3	107	0
	cvt.sat.f32.f32 	%f10, %f4;
	.loc	3	108	0
	cvt.sat.f32.f32 	%f11, %f6;
	.loc	3	109	0
	cvt.sat.f32.f32 	%f12, %f8;
	.loc	3	110	0
	mov.f32 	%f13, 0f437f0000;    	// 255
	mul.f32 	%f14, %f9, %f13;
	cvt.rzi.u32.f32 	%r1, %f14;
	mov.f32 	%f15, 0f437f0000;    	// 255
	mul.f32 	%f16, %f10, %f15;
	cvt.rzi.u32.f32 	%r2, %f16;
	shl.b32 	%r3, %r2, 8;
	or.b32 	%r4, %r1, %r3;
	mov.f32 	%f17, 0f437f0000;    	// 255
	mul.f32 	%f18, %f11, %f17;
	cvt.rzi.u32.f32 	%r5, %f18;
	shl.b32 	%r6, %r5, 16;
	mov.f32 	%f19, 0f437f0000;    	// 255
	mul.f32 	%f20, %f12, %f19;
	cvt.rzi.u32.f32 	%r7, %f20;
	shl.b32 	%r8, %r7, 24;
	or.b32 	%r9, %r6, %r8;
	or.b32 	%r10, %r4, %r9;
	st.param.u32 	[__cudaretf__Z14rgbaFloatToInt6float4], %r10;
	ret;
$LDWend__Z14rgbaFloatToInt6float4:
	} // _Z14rgbaFloatToInt6float4

	.entry _Z8d_renderPjjjffff (
		.param .u64 __cudaparm__Z8d_renderPjjjffff_d_output,
		.param .u32 __cudaparm__Z8d_renderPjjjffff_imageW,
		.param .u32 __cudaparm__Z8d_renderPjjjffff_imageH,
		.param .f32 __cudaparm__Z8d_renderPjjjffff_density,
		.param .f32 __cudaparm__Z8d_renderPjjjffff_brightness,
		.param .f32 __cudaparm__Z8d_renderPjjjffff_transferOffset,
		.param .f32 __cudaparm__Z8d_renderPjjjffff_transferScale)
	{
	.reg .u32 %r<39>;
	.reg .u64 %rd<6>;
	.reg .f32 %f<155>;
	.reg .pred %p<7>;
	.loc	3	116	0
$LDWbegin__Z8d_renderPjjjffff:
	.loc	3	132	0
	mov.u32 	%r1, %ctaid.x;
	mov.u32 	%r2, %ntid.x;
	mul24.lo.u32 	%r3, %r1, %r2;
	ld.param.u32 	%r4, [__cudaparm__Z8d_renderPjjjffff_imageW];
	cvt.rn.f32.u32 	%f1, %r4;
	mov.u32 	%r5, %ctaid.y;
	mov.u32 	%r6, %ntid.y;
	mul24.lo.u32 	%r7, %r5, %r6;
	ld.param.u32 	%r8, [__cudaparm__Z8d_renderPjjjffff_imageH];
	cvt.rn.f32.u32 	%f2, %r8;
	mov.u32 	%r9, %tid.x;
	add.u32 	%r10, %r9, %r3;
	mov.u32 	%r11, %tid.y;
	add.u32 	%r12, %r11, %r7;
	cvt.rn.f32.u32 	%f3, %r10;
	cvt.rn.f32.u32 	%f4, %r12;
	div.rn.f32 	%f5, %f3, %f1;
	div.rn.f32 	%f6, %f4, %f2;
	add.f32 	%f7, %f5, %f5;
	add.f32 	%f8, %f6, %f6;
	mov.f32 	%f9, 0fbf800000;     	// -1
	add.f32 	%f10, %f7, %f9;
	mov.f32 	%f11, 0fbf800000;    	// -1
	add.f32 	%f12, %f8, %f11;
	mul.f32 	%f13, %f12, %f12;
	fma.rn.f32 	%f14, %f10, %f10, %f13;
	mov.f32 	%f15, 0f40800000;    	// 4
	add.f32 	%f16, %f14, %f15;
	rsqrt.approx.f32 	%f17, %f16;
	mul.f32 	%f18, %f10, %f17;
	mul.f32 	%f19, %f12, %f17;
	mov.f32 	%f20, 0fc0000000;    	// -2
	mul.f32 	%f21, %f17, %f20;
	ld.global.v4.f32 	{%f22,%f23,%f24,%f25}, [c_invViewMatrix+0];
	.loc	3	137	0
	mul.f32 	%f26, %f23, %f19;
	mov.f32 	%f27, 0f00000000;    	// 0
	mov.f32 	%f28, 0f00000000;    	// 0
	fma.rn.f32 	%f29, %f28, %f22, %f27;
	ld.global.v4.f32 	{%f30,%f31,%f32,%f33}, [c_invViewMatrix+16];
	mul.f32 	%f34, %f31, %f19;
	mov.f32 	%f35, 0f00000000;    	// 0
	mov.f32 	%f36, 0f00000000;    	// 0
	fma.rn.f32 	%f37, %f36, %f30, %f35;
	ld.global.v4.f32 	{%f38,%f39,%f40,%f41}, [c_invViewMatrix+32];
	mul.f32 	%f42, %f39, %f19;
	mov.f32 	%f43, 0f00000000;    	// 0
	mov.f32 	%f44, 0f00000000;    	// 0
	fma.rn.f32 	%f45, %f44, %f38, %f43;
	fma.rn.f32 	%f46, %f22, %f18, %f26;
	mov.f32 	%f47, 0f00000000;    	// 0
	fma.rn.f32 	%f48, %f47, %f24, %f29;
	fma.rn.f32 	%f49, %f30, %f18, %f34;
	mov.f32 	%f50, 0f00000000;    	// 0
	fma.rn.f32 	%f51, %f50, %f32, %f37;
	fma.rn.f32 	%f52, %f38, %f18, %f42;
	mov.f32 	%f53, 0f00000000;    	// 0
	fma.rn.f32 	%f54, %f53, %f40, %f45;
	fma.rn.f32 	%f55, %f24, %f21, %f46;
	mov.f32 	%f56, 0f3f800000;    	// 1
	fma.rn.f32 	%f57, %f56, %f25, %f48;
	fma.rn.f32 	%f58, %f32, %f21, %f49;
	mov.f32 	%f59, 0f3f800000;    	// 1
	fma.rn.f32 	%f60, %f59, %f33, %f51;
	fma.rn.f32 	%f61, %f40, %f21, %f52;
	mov.f32 	%f62, 0f3f800000;    	// 1
	fma.rn.f32 	%f63, %f62, %f41, %f54;
	rcp.rn.f32 	%f64, %f55;
	mov.f32 	%f65, 0f3f800000;    	// 1
	sub.f32 	%f66, %f65, %f57;
	mov.f32 	%f67, 0fbf800000;    	// -1
	sub.f32 	%f68, %f67, %f57;
	rcp.rn.f32 	%f69, %f58;
	mov.f32 	%f70, 0f3f800000;    	// 1
	sub.f32 	%f71, %f70, %f60;
	mov.f32 	%f72, 0fbf800000;    	// -1
	sub.f32 	%f73, %f72, %f60;
	rcp.rn.f32 	%f74, %f61;
	mov.f32 	%f75, 0f3f800000;    	// 1
	sub.f32 	%f76, %f75, %f63;
	mov.f32 	%f77, 0fbf800000;    	// -1
	sub.f32 	%f78, %f77, %f63;
	mul.f32 	%f79, %f64, %f66;
	mul.f32 	%f80, %f64, %f68;
	mul.f32 	%f81, %f69, %f71;
	mul.f32 	%f82, %f69, %f73;
	mul.f32 	%f83, %f74, %f76;
	mul.f32 	%f84, %f74, %f78;
	min.f32 	%f85, %f79, %f80;
	max.f32 	%f86, %f79, %f80;
	min.f32 	%f87, %f81, %f82;
	max.f32 	%f88, %f81, %f82;
	min.f32 	%f89, %f83, %f84;
	max.f32 	%f90, %f83, %f84;
	max.f32 	%f91, %f85, %f87;
	min.f32 	%f92, %f86, %f88;
	max.f32 	%f93, %f85, %f89;
	min.f32 	%f94, %f86, %f90;
	max.f32 	%f95, %f91, %f93;
	min.f32 	%f96, %f92, %f94;
	setp.lt.f32 	%p1, %f95, %f96;
	@%p1 bra 	$Lt_4_4354;
	bra.uni 	$LBB11__Z8d_renderPjjjffff;
$Lt_4_4354:
	.loc	3	143	0
	mov.f32 	%f97, %f96;
	mov.f32 	%f98, 0f00000000;    	// 0
	setp.lt.f32 	%p2, %f95, %f98;
	mov.f32 	%f99, 0f00000000;    	// 0
	selp.f32 	%f100, %f99, %f95, %p2;
	ld.param.f32 	%f101, [__cudaparm__Z8d_renderPjjjffff_density];
	ld.param.f32 	%f102, [__cudaparm__Z8d_renderPjjjffff_transferOffset];
	ld.param.f32 	%f103, [__cudaparm__Z8d_renderPjjjffff_transferScale];
	mov.s32 	%r13, 0;
	mov.f32 	%f104, 0f00000000;   	// 0
	mov.f32 	%f105, 0f00000000;   	// 0
	mov.f32 	%f106, 0f00000000;   	// 0
	mov.f32 	%f107, 0f00000000;   	// 0
$Lt_4_5378:
 //<loop> Loop body line 143, nesting depth: 1, estimated iterations: 500
	mov.f32 	%f108, 0f3f000000;   	// 0.5
	fma.rn.f32 	%f109, %f97, %f55, %f57;
	mov.f32 	%f110, 0f3f000000;   	// 0.5
	fma.rn.f32 	%f111, %f109, %f110, %f108;
	mov.f32 	%f112, 0f3f000000;   	// 0.5
	fma.rn.f32 	%f113, %f97, %f58, %f60;
	mov.f32 	%f114, 0f3f000000;   	// 0.5
	fma.rn.f32 	%f115, %f113, %f114, %f112;
	mov.f32 	%f116, 0f3f000000;   	// 0.5
	fma.rn.f32 	%f117, %f97, %f61, %f63;
	mov.f32 	%f118, 0f3f000000;   	// 0.5
	fma.rn.f32 	%f119, %f117, %f118, %f116;
	mov.f32 	%f120, 0f00000000;   	// 0
	tex.3d.v4.u32.f32 {%r14,%r15,%r16,%r17},[tex,{%f111,%f115,%f119,%f120}];
 //<loop> Part of loop body line 143, head labeled $Lt_4_5378
	.loc	3	149	0
	mov.s32 	%r18, %r14;
	mov.b32 	%f121, %r18;
	sub.f32 	%f122, %f121, %f102;
	mul.f32 	%f123, %f103, %f122;
	mov.f32 	%f124, 0f00000000;   	// 0
	mov.f32 	%f125, 0f00000000;   	// 0
	mov.f32 	%f126, 0f00000000;   	// 0
	tex.1d.v4.f32.f32 {%f127,%f128,%f129,%f130},[transferTex,{%f123,%f124,%f125,%f126}];
 //<loop> Part of loop body line 143, head labeled $Lt_4_5378
	.loc	3	152	0
	mov.f32 	%f131, %f127;
	mov.f32 	%f132, %f128;
	mov.f32 	%f133, %f129;
	mov.f32 	%f134, %f130;
	.loc	3	155	0
	mul.f32 	%f135, %f134, %f101;
	sub.f32 	%f136, %f131, %f107;
	fma.rn.f32 	%f107, %f135, %f136, %f107;
	sub.f32 	%f137, %f132, %f106;
	fma.rn.f32 	%f106, %f135, %f137, %f106;
	sub.f32 	%f138, %f133, %f105;
	fma.rn.f32 	%f105, %f135, %f138, %f105;
	sub.f32 	%f139, %f134, %f104;
	fma.rn.f32 	%f104, %f135, %f139, %f104;
	.loc	3	157	0
	mov.f32 	%f140, 0fbc23d70a;   	// -0.01
	add.f32 	%f97, %f97, %f140;
	.loc	3	158	0
	setp.gt.f32 	%p3, %f100, %f97;
	@%p3 bra 	$Lt_4_258;
 //<loop> Part of loop body line 143, head labeled $Lt_4_5378
	.loc	3	144	0
	add.s32 	%r13, %r13, 1;
	mov.u32 	%r19, 500;
	setp.ne.s32 	%p4, %r13, %r19;
	@%p4 bra 	$Lt_4_5378;
$Lt_4_258:
	.loc	3	160	0
	ld.param.f32 	%f141, [__cudaparm__Z8d_renderPjjjffff_brightness];
	mul.f32 	%f107, %f141, %f107;
	mul.f32 	%f106, %f141, %f106;
	mul.f32 	%f105, %f141, %f105;
	mul.f32 	%f104, %f141, %f104;
	set.lt.u32.u32 	%r20, %r10, %r4;
	neg.s32 	%r21, %r20;
	set.lt.u32.u32 	%r22, %r12, %r8;
	neg.s32 	%r23, %r22;
	and.b32 	%r24, %r21, %r23;
	mov.u32 	%r25, 0;
	setp.eq.s32 	%p5, %r24, %r25;
	@%p5 bra 	$LBB11__Z8d_renderPjjjffff;
	.loc	3	165	0
	cvt.sat.f32.f32 	%f142, %f107;
	mov.f32 	%f143, 0f437f0000;   	// 255
	mul.f32 	%f144, %f142, %f143;
	cvt.rzi.u32.f32 	%r26, %f144;
	cvt.sat.f32.f32 	%f145, %f106;
	mov.f32 	%f146, 0f437f0000;   	// 255
	mul.f32 	%f147, %f145, %f146;
	cvt.rzi.u32.f32 	%r27, %f147;
	shl.b32 	%r28, %r27, 8;
	or.b32 	%r29, %r26, %r28;
	cvt.sat.f32.f32 	%f148, %f104;
	mov.f32 	%f149, 0f437f0000;   	// 255
	mul.f32 	%f150, %f148, %f149;
	cvt.rzi.u32.f32 	%r30, %f150;
	shl.b32 	%r31, %r30, 24;
	cvt.sat.f32.f32 	%f151, %f105;
	mov.f32 	%f152, 0f437f0000;   	// 255
	mul.f32 	%f153, %f151, %f152;
	cvt.rzi.u32.f32 	%r32, %f153;
	shl.b32 	%r33, %r32, 16;
	or.b32 	%r34, %r31, %r33;
	or.b32 	%r35, %r29, %r34;
	ld.param.u64 	%rd1, [__cudaparm__Z8d_renderPjjjffff_d_output];
	mul24.lo.u32 	%r36, %r12, %r4;
	add.u32 	%r37, %r10, %r36;
	cvt.u64.u32 	%rd2, %r37;
	mul.wide.u32 	%rd3, %r37, 4;
	add.u64 	%rd4, %rd1, %rd3;
	st.global.u32 	[%rd4+0], %r35;
$LBB11__Z8d_renderPjjjffff:
	.loc	3	167	0
	exit;
$LDWend__Z8d_renderPjjjffff:
	} // _Z8d_renderPjjjffff



// ===== COMPILED SASS (sm_100) =====

	.target	sm_100

	.elftype	@"ET_EXEC"


//--------------------- .note.nv.tkinfo           --------------------------
	.section	.note.nv.tkinfo,"",@"SHT_NOTE"
	.sectionflags	@"SHF_NOTE_NV_TKINFO"
	.tkinfo
        /*0018*/ 	.word	0x00000002
        /*0030*/ 	.string	""
        /*0030*/ 	.string	"ptxas"
        /*0030*/ 	.string	"Cuda compilation tools, release 13.0, V13.0.88"
        /*0030*/ 	.string	"Build cuda_13.0.r13.0/compiler.36424714_0"
        /*0030*/ 	.string	"-arch sm_100 "



//--------------------- .note.nv.cuinfo           --------------------------
	.section	.note.nv.cuinfo,"",@"SHT_NOTE"
	.sectionflags	@"SHF_NOTE_NV_CUINFO"
        /*0018*/ 	.short	0x0002
        /*001a*/ 	.short	0x0014
        /*001c*/ 	.short	0x0082
	.zero		2


//--------------------- .nv.info                  --------------------------
	.section	.nv.info,"",@"SHT_CUDA_INFO"
	.align	4


	//----- nvinfo : EIATTR_REGCOUNT
	.align		4
        /*0000*/ 	.byte	0x04, 0x2f
        /*0002*/ 	.short	(.L_2 - .L_1)
	.align		4
.L_1:
        /*0004*/ 	.word	index@(_Z8d_renderPjjjffff)
        /*0008*/ 	.word	0x0000001c


	//----- nvinfo : EIATTR_FRAME_SIZE
	.align		4
.L_2:
        /*000c*/ 	.byte	0x04, 0x11
        /*000e*/ 	.short	(.L_4 - .L_3)
	.align		4
.L_3:
        /*0010*/ 	.word	index@($__internal_1_$__cuda_sm3x_div_rn_noftz_f32_slowpath)
        /*0014*/ 	.word	0x00000000


	//----- nvinfo : EIATTR_FRAME_SIZE
	.align		4
.L_4:
        /*0018*/ 	.byte	0x04, 0x11
        /*001a*/ 	.short	(.L_6 - .L_5)
	.align		4
.L_5:
        /*001c*/ 	.word	index@($__internal_0_$__cuda_sm20_rcp_rn_f32_slowpath)
        /*0020*/ 	.word	0x00000000


	//----- nvinfo : EIATTR_FRAME_SIZE
	.align		4
.L_6:
        /*0024*/ 	.byte	0x04, 0x11
        /*0026*/ 	.short	(.L_8 - .L_7)
	.align		4
.L_7:
        /*0028*/ 	.word	index@(_Z8d_renderPjjjffff)
        /*002c*/ 	.word	0x00000000


	//----- nvinfo : EIATTR_MIN_STACK_SIZE
	.align		4
.L_8:
        /*0030*/ 	.byte	0x04, 0x12
        /*0032*/ 	.short	(.L_10 - .L_9)
	.align		4
.L_9:
        /*0034*/ 	.word	index@(_Z8d_renderPjjjffff)
        /*0038*/ 	.word	0x00000000
.L_10:


//--------------------- .nv.compat                --------------------------
	.section	.nv.compat,"",@"SHT_CUDA_COMPAT_INFO"
	.align	4
        /*0000*/ 	.byte	0x02, 0x09, 0x00, 0x00, 0x02, 0x02, 0x02, 0x00, 0x02, 0x05, 0x05, 0x00, 0x03, 0x07, 0x01, 0x01
        /*0010*/ 	.byte	0x02, 0x03, 0x00, 0x00, 0x02, 0x06, 0x01, 0x00, 0x04, 0x0b, 0x08, 0x00, 0x01, 0x00, 0x00, 0x00
        /*0020*/ 	.byte	0x00, 0x00, 0x00, 0x00


//--------------------- .nv.info._Z8d_renderPjjjffff --------------------------
	.section	.nv.info._Z8d_renderPjjjffff,"",@"SHT_CUDA_INFO"
	.sectionflags	@""
	.align	4


	//----- nvinfo : EIATTR_CUDA_API_VERSION
	.align		4
        /*0000*/ 	.byte	0x04, 0x37
        /*0002*/ 	.short	(.L_12 - .L_11)
.L_11:
        /*0004*/ 	.word	0x00000082


	//----- nvinfo : EIATTR_KPARAM_INFO
	.align		4
.L_12:
        /*0008*/ 	.byte	0x04, 0x17
        /*000a*/ 	.short	(.L_14 - .L_13)
.L_13:
        /*000c*/ 	.word	0x00000000
        /*0010*/ 	.short	0x0006
        /*0012*/ 	.short	0x001c
        /*0014*/ 	.byte	0x00, 0xf0, 0x11, 0x00


	//----- nvinfo : EIATTR_KPARAM_INFO
	.align		4
.L_14:
        /*0018*/ 	.byte	0x04, 0x17
        /*001a*/ 	.short	(.L_16 - .L_15)
.L_15:
        /*001c*/ 	.word	0x00000000
        /*0020*/ 	.short	0x0005
        /*0022*/ 	.short	0x0018
        /*0024*/ 	.byte	0x00, 0xf0, 0x11, 0x00


	//----- nvinfo : EIATTR_KPARAM_INFO
	.align		4
.L_16:
        /*0028*/ 	.byte	0x04, 0x17
        /*002a*/ 	.short	(.L_18 - .L_17)
.L_17:
        /*002c*/ 	.word	0x00000000
        /*0030*/ 	.short	0x0004
        /*0032*/ 	.short	0x0014
        /*0034*/ 	.byte	0x00, 0xf0, 0x11, 0x00


	//----- nvinfo : EIATTR_KPARAM_INFO
	.align		4
.L_18:
        /*0038*/ 	.byte	0x04, 0x17
        /*003a*/ 	.short	(.L_20 - .L_19)
.L_19:
        /*003c*/ 	.word	0x00000000
        /*0040*/ 	.short	0x0003
        /*0042*/ 	.short	0x0010
        /*0044*/ 	.byte	0x00, 0xf0, 0x11, 0x00


	//----- nvinfo : EIATTR_KPARAM_INFO
	.align		4
.L_20:
        /*0048*/ 	.byte	0x04, 0x17
        /*004a*/ 	.short	(.L_22 - .L_21)
.L_21:
        /*004c*/ 	.word	0x00000000
        /*0050*/ 	.short	0x0002
        /*0052*/ 	.short	0x000c
        /*0054*/ 	.byte	0x00, 0xf0, 0x11, 0x00


	//----- nvinfo : EIATTR_KPARAM_INFO
	.align		4
.L_22:
        /*0058*/ 	.byte	0x04, 0x17
        /*005a*/ 	.short	(.L_24 - .L_23)
.L_23:
        /*005c*/ 	.word	0x00000000
        /*0060*/ 	.short	0x0001
        /*0062*/ 	.short	0x0008
        /*0064*/ 	.byte	0x00, 0xf0, 0x11, 0x00


	//----- nvinfo : EIATTR_KPARAM_INFO
	.align		4
.L_24:
        /*0068*/ 	.byte	0x04, 0x17
        /*006a*/ 	.short	(.L_26 - .L_25)
.L_25:
        /*006c*/ 	.word	0x00000000
        /*0070*/ 	.short	0x0000
        /*0072*/ 	.short	0x0000
        /*0074*/ 	.byte	0x00, 0xf0, 0x21, 0x00


	//----- nvinfo : EIATTR_SPARSE_MMA_MASK
	.align		4
.L_26:
        /*0078*/ 	.byte	0x03, 0x50
        /*007a*/ 	.short	0x0000


	//----- nvinfo : EIATTR_MAXREG_COUNT
	.align		4
        /*007c*/ 	.byte	0x03, 0x1b
        /*007e*/ 	.short	0x00ff


	//----- nvinfo : EIATTR_MERCURY_ISA_VERSION
	.align		4
        /*0080*/ 	.byte	0x03, 0x5f
        /*0082*/ 	.short	0x0101


	//----- nvinfo : EIATTR_VRC_CTA_INIT_COUNT
	.align		4
        /*0084*/ 	.byte	0x02, 0x4a
	.zero		1
	.zero		1


	//----- nvinfo : EIATTR_EXIT_INSTR_OFFSETS
	.align		4
        /*0088*/ 	.byte	0x04, 0x1c
        /*008a*/ 	.short	(.L_28 - .L_27)


	//   ....[0]....
.L_27:
        /*008c*/ 	.word	0x00000950


	//   ....[1]....
        /*0090*/ 	.word	0x00000c90


	//   ....[2]....
        /*0094*/ 	.word	0x00000db0


	//----- nvinfo : EIATTR_CRS_STACK_SIZE
	.align		4
.L_28:
        /*0098*/ 	.byte	0x04, 0x1e
        /*009a*/ 	.short	(.L_30 - .L_29)
.L_29:
        /*009c*/ 	.word	0x00000000


	//----- nvinfo : EIATTR_CBANK_PARAM_SIZE
	.align		4
.L_30:
        /*00a0*/ 	.byte	0x03, 0x19
        /*00a2*/ 	.short	0x0020


	//----- nvinfo : EIATTR_PARAM_CBANK
	.align		4
        /*00a4*/ 	.byte	0x04, 0x0a
        /*00a6*/ 	.short	(.L_32 - .L_31)
	.align		4
.L_31:
        /*00a8*/ 	.word	index@(.nv.constant0._Z8d_renderPjjjffff)
        /*00ac*/ 	.short	0x0380
        /*00ae*/ 	.short	0x0020


	//----- nvinfo : EIATTR_SW_WAR
	.align		4
.L_32:
        /*00b0*/ 	.byte	0x04, 0x36
        /*00b2*/ 	.short	(.L_34 - .L_33)
.L_33:
        /*00b4*/ 	.word	0x00000008


	//----- nvinfo : EIATTR_BINDLESS_TEXTURE_BANK
	.align		4
.L_34:
        /*00b8*/ 	.byte	0x02, 0x15
	.zero		1
	.zero		1


	//----- nvinfo : EIATTR_BINDLESS_SURFACE_BANK
	.align		4
        /*00bc*/ 	.byte	0x02, 0x16
	.zero		1
	.zero		1


//--------------------- .nv.callgraph             --------------------------
	.section	.nv.callgraph,"",@"SHT_CUDA_CALLGRAPH"
	.align	4
	.sectionentsize	8
	.align		4
        /*0000*/ 	.word	0x00000000
	.align		4
        /*0004*/ 	.word	0xffffffff
	.align		4
        /*0008*/ 	.word	0x00000000
	.align		4
        /*000c*/ 	.word	0xfffffffe
	.align		4
        /*0010*/ 	.word	0x00000000
	.align		4
        /*0014*/ 	.word	0xfffffffd
	.align		4
        /*0018*/ 	.word	0x00000000
	.align		4
        /*001c*/ 	.word	0xfffffffc


//--------------------- .nv.constant4             --------------------------
	.section	.nv.constant4,"a",@progbits
	.align	8
	.align		8
.nv.constant4:
        /*0000*/ 	.dword	c_invViewMatrix


//--------------------- .nv.constant0._Z8d_renderPjjjffff --------------------------
	.section	.nv.constant0._Z8d_renderPjjjffff,"a",@progbits
	.sectionflags	@""
	.align	4
.nv.constant0._Z8d_renderPjjjffff:
	.zero		928
	.align		4
        /*03a0*/ 	.word	[20@lo(0x0)=tex]
	.align		4
        /*03a4*/ 	.word	[20@lo(0x0)=transferTex]


//--------------------- .text._Z8d_renderPjjjffff --------------------------
	.section	.text._Z8d_renderPjjjffff,"ax",@progbits
	.align	128
.text._Z8d_renderPjjjffff:
        .type           _Z8d_renderPjjjffff,@function
        .size           _Z8d_renderPjjjffff,(.L_x_32 - _Z8d_renderPjjjffff)
        .other          _Z8d_renderPjjjffff,@"STO_CUDA_ENTRY STV_DEFAULT"
_Z8d_renderPjjjffff:
[----:B------:R-:W-:Y:S01]  /*0000*/  LDC R1, c[0x0][0x37c] ;  /* 0x0000df00ff017b82 */ /* 0x000fe20000000800 */
[----:B------:R-:W0:Y:S01]  /*0010*/  LDCU.64 UR6, c[0x0][0x388] ;  /* 0x00007100ff0677ac */ /* 0x000e220008000a00 */
[----:B------:R-:W1:Y:S06]  /*0020*/  S2R R5, SR_TID.X ;  /* 0x0000000000057919 */ /* 0x000e6c0000002100 */
[----:B------:R-:W2:Y:S01]  /*0030*/  S2UR UR4, SR_CTAID.X ;  /* 0x00000000000479c3 */ /* 0x000ea20000002500 */
[----:B------:R-:W-:Y:S01]  /*0040*/  BSSY.RECONVERGENT B0, `(.L_x_0) ;  /* 0x000001a000007945 */ /* 0x000fe20003800200 */
[----:B------:R-:W3:Y:S06]  /*0050*/  S2R R4, SR_TID.Y ;  /* 0x0000000000047919 */ /* 0x000eec0000002200 */
[----:B------:R-:W4:Y:S01]  /*0060*/  LDC R12, c[0x0][0x360] ;  /* 0x0000d800ff0c7b82 */ /* 0x000f220000000800 */
[----:B0-----:R-:W-:-:S07]  /*0070*/  I2FP.F32.U32 R3, UR6 ;  /* 0x0000000600037c45 */ /* 0x001fce0008201000 */
[----:B------:R-:W0:Y:S01]  /*0080*/  S2UR UR5, SR_CTAID.Y ;  /* 0x00000000000579c3 */ /* 0x000e220000002600 */
[----:B------:R-:W3:Y:S01]  /*0090*/  MUFU.RCP R0, R3 ;  /* 0x0000000300007308 */ /* 0x000ee20000001000 */
[----:B--2---:R-:W-:-:S06]  /*00a0*/  UPRMT UR4, UR4, 0x7210, URZ ;  /* 0x0000721004047896 */ /* 0x004fcc00080000ff */
[----:B------:R-:W2:Y:S01]  /*00b0*/  LDC R13, c[0x0][0x364] ;  /* 0x0000d900ff0d7b82 */ /* 0x000ea20000000800 */
[----:B----4-:R-:W-:-:S05]  /*00c0*/  PRMT R12, R12, 0x7210, RZ ;  /* 0x000072100c0c7816 */ /* 0x010fca00000000ff */
[----:B-1----:R-:W-:Y:S02]  /*00d0*/  IMAD R12, R12, UR4, R5 ;  /* 0x000000040c0c7c24 */ /* 0x002fe4000f8e0205 */
[----:B---3--:R-:W-:Y:S01]  /*00e0*/  FFMA R5, -R3, R0, 1 ;  /* 0x3f80000003057423 */ /* 0x008fe20000000100 */
[----:B0-----:R-:W-:Y:S02]  /*00f0*/  UPRMT UR4, UR5, 0x7210, URZ ;  /* 0x0000721005047896 */ /* 0x001fe400080000ff */
[----:B------:R-:W-:Y:S01]  /*0100*/  I2FP.F32.U32 R2, R12 ;  /* 0x0000000c00027245 */ /* 0x000fe20000201000 */
[----:B------:R-:W-:-:S03]  /*0110*/  FFMA R5, R0, R5, R0 ;  /* 0x0000000500057223 */ /* 0x000fc60000000000 */
[----:B------:R-:W0:Y:S01]  /*0120*/  FCHK P0, R2, R3 ;  /* 0x0000000302007302 */ /* 0x000e220000000000 */
[----:B------:R-:W-:Y:S01]  /*0130*/  FFMA R14, R2, R5, RZ ;  /* 0x00000005020e7223 */ /* 0x000fe200000000ff */
[----:B--2---:R-:W-:-:S03]  /*0140*/  PRMT R13, R13, 0x7210, RZ ;  /* 0x000072100d0d7816 */ /* 0x004fc600000000ff */
[----:B------:R-:W-:Y:S02]  /*0150*/  FFMA R0, -R3, R14, R2 ;  /* 0x0000000e03007223 */ /* 0x000fe40000000102 */
[----:B------:R-:W-:Y:S02]  /*0160*/  IMAD R13, R13, UR4, R4 ;  /* 0x000000040d0d7c24 */ /* 0x000fe4000f8e0204 */
[----:B------:R-:W-:Y:S01]  /*0170*/  FFMA R14, R5, R0, R14 ;  /* 0x00000000050e7223 */ /* 0x000fe2000000000e */
[----:B------:R-:W-:Y:S02]  /*0180*/  I2FP.F32.U32 R5, UR7 ;  /* 0x0000000700057c45 */ /* 0x000fe40008201000 */
[----:B------:R-:W-:Y:S01]  /*0190*/  I2FP.F32.U32 R0, R13 ;  /* 0x0000000d00007245 */ /* 0x000fe20000201000 */
[----:B0-----:R-:W-:Y:S06]  /*01a0*/  @!P0 BRA `(.L_x_1) ;  /* 0x00000000000c8947 */ /* 0x001fec0003800000 */
[----:B------:R-:W-:-:S07]  /*01b0*/  MOV R4, 0x1d0 ;  /* 0x000001d000047802 */ /* 0x000fce0000000f00 */
[----:B------:R-:W-:Y:S05]  /*01c0*/  CALL.REL.NOINC `($__internal_1_$__cuda_sm3x_div_rn_noftz_f32_slowpath) ;  /* 0x0000000c00d07944 */ /* 0x000fea0003c00000 */
[----:B------:R-:W-:-:S07]  /*01d0*/  MOV R14, R15 ;  /* 0x0000000f000e7202 */ /* 0x000fce0000000f00 */
.L_x_1:
[----:B------:R-:W-:Y:S05]  /*01e0*/  BSYNC.RECONVERGENT B0 ;  /* 0x0000000000007941 */ /* 0x000fea0003800200 */
.L_x_0:
[----:B------:R-:W0:Y:S01]  /*01f0*/  MUFU.RCP R2, R5 ;  /* 0x0000000500027308 */ /* 0x000e220000001000 */
[----:B------:R-:W1:Y:S01]  /*0200*/  LDCU.64 UR6, c[0x0][0x358] ;  /* 0x00006b00ff0677ac */ /* 0x000e620008000a00 */
[----:B------:R-:W-:Y:S06]  /*0210*/  BSSY.RECONVERGENT B0, `(.L_x_2) ;  /* 0x000000c000007945 */ /* 0x000fec0003800200 */
[----:B------:R-:W2:Y:S01]  /*0220*/  FCHK P0, R0, R5 ;  /* 0x0000000500007302 */ /* 0x000ea20000000000 */
[----:B0-----:R-:W-:-:S04]  /*0230*/  FFMA R3, -R5, R2, 1 ;  /* 0x3f80000005037423 */ /* 0x001fc80000000102 */
[----:B------:R-:W-:-:S04]  /*0240*/  FFMA R3, R2, R3, R2 ;  /* 0x0000000302037223 */ /* 0x000fc80000000002 */
[----:B------:R-:W-:-:S04]  /*0250*/  FFMA R2, R0, R3, RZ ;  /* 0x0000000300027223 */ /* 0x000fc800000000ff */
[----:B------:R-:W-:-:S04]  /*0260*/  FFMA R4, -R5, R2, R0 ;  /* 0x0000000205047223 */ /* 0x000fc80000000100 */
[----:B------:R-:W-:Y:S01]  /*0270*/  FFMA R15, R3, R4, R2 ;  /* 0x00000004030f7223 */ /* 0x000fe20000000002 */
[----:B-12---:R-:W-:Y:S06]  /*0280*/  @!P0 BRA `(.L_x_3) ;  /* 0x0000000000108947 */ /* 0x006fec0003800000 */
[----:B------:R-:W-:Y:S01]  /*0290*/  IMAD.MOV.U32 R2, RZ, RZ, R0 ;  /* 0x000000ffff027224 */ /* 0x000fe200078e0000 */
[----:B------:R-:W-:Y:S02]  /*02a0*/  MOV R3, R5 ;  /* 0x0000000500037202 */ /* 0x000fe40000000f00 */
[----:B------:R-:W-:-:S07]  /*02b0*/  MOV R4, 0x2d0 ;  /* 0x000002d000047802 */ /* 0x000fce0000000f00 */
[----:B------:R-:W-:Y:S05]  /*02c0*/  CALL.REL.NOINC `($__internal_1_$__cuda_sm3x_div_rn_noftz_f32_slowpath) ;  /* 0x0000000c00907944 */ /* 0x000fea0003c00000 */
.L_x_3:
[----:B------:R-:W-:Y:S05]  /*02d0*/  BSYNC.RECONVERGENT B0 ;  /* 0x0000000000007941 */ /* 0x000fea0003800200 */
.L_x_2:
[----:B------:R-:W0:Y:S02]  /*02e0*/  LDC.64 R2, c[0x4][RZ] ;  /* 0x01000000ff027b82 */ /* 0x000e240000000a00 */
[----:B0-----:R-:W2:Y:S04]  /*02f0*/  LDG.E.128 R16, desc[UR6][R2.64] ;  /* 0x0000000602107981 */ /* 0x001ea8000c1e1d00 */
[----:B------:R-:W3:Y:S04]  /*0300*/  LDG.E.128 R8, desc[UR6][R2.64+0x10] ;  /* 0x0000100602087981 */ /* 0x000ee8000c1e1d00 */
[----:B------:R2:W4:Y:S01]  /*0310*/  LDG.E.128 R4, desc[UR6][R2.64+0x20] ;  /* 0x0000200602047981 */ /* 0x000522000c1e1d00 */
[----:B------:R-:W-:Y:S01]  /*0320*/  FADD R15, R15, R15 ;  /* 0x0000000f0f0f7221 */ /* 0x000fe20000000000 */
[----:B------:R-:W-:Y:S01]  /*0330*/  FADD R14, R14, R14 ;  /* 0x0000000e0e0e7221 */ /* 0x000fe20000000000 */
[----:B------:R-:W-:Y:S02]  /*0340*/  BSSY.RECONVERGENT B0, `(.L_x_4) ;  /* 0x000002c000007945 */ /* 0x000fe40003800200 */
[----:B------:R-:W-:Y:S01]  /*0350*/  FADD R15, R15, -1 ;  /* 0xbf8000000f0f7421 */ /* 0x000fe20000000000 */
[----:B------:R-:W-:-:S03]  /*0360*/  FADD R14, R14, -1 ;  /* 0xbf8000000e0e7421 */ /* 0x000fc60000000000 */
[----:B------:R-:W-:-:S04]  /*0370*/  FMUL R21, R15, R15 ;  /* 0x0000000f0f157220 */ /* 0x000fc80000400000 */
[----:B------:R-:W-:-:S04]  /*0380*/  FFMA R21, R14, R14, R21 ;  /* 0x0000000e0e157223 */ /* 0x000fc80000000015 */
[----:B------:R-:W-:-:S05]  /*0390*/  FADD R20, R21, 4 ;  /* 0x4080000015147421 */ /* 0x000fca0000000000 */
[----:B------:R-:W-:-:S13]  /*03a0*/  FSETP.GEU.AND P0, PT, |R20|, 1.175494350822287508e-38, PT ;  /* 0x008000001400780b */ /* 0x000fda0003f0e200 */
[----:B------:R-:W-:-:S04]  /*03b0*/  @!P0 FMUL R20, R20, 16777216 ;  /* 0x4b80000014148820 */ /* 0x000fc80000400000 */
[----:B------:R-:W0:Y:S02]  /*03c0*/  MUFU.RSQ R22, R20 ;  /* 0x0000001400167308 */ /* 0x000e240000001400 */
[----:B0-----:R-:W-:-:S04]  /*03d0*/  @!P0 FMUL R22, R22, 4096 ;  /* 0x4580000016168820 */ /* 0x001fc80000400000 */
[-C--:B------:R-:W-:Y:S01]  /*03e0*/  FMUL R0, R15, R22.reuse ;  /* 0x000000160f007220 */ /* 0x080fe20000400000 */
[----:B------:R-:W-:Y:S01]  /*03f0*/  FMUL R21, R14, R22 ;  /* 0x000000160e157220 */ /* 0x000fe20000400000 */
[----:B------:R-:W-:Y:S02]  /*0400*/  FMUL R15, R22, -2 ;  /* 0xc0000000160f7820 */ /* 0x000fe40000400000 */
[----:B--2---:R-:W-:Y:S01]  /*0410*/  FMUL R2, R0, R17 ;  /* 0x0000001100027220 */ /* 0x004fe20000400000 */
[----:B------:R-:W-:-:S03]  /*0420*/  FFMA R17, RZ, R16, RZ ;  /* 0x00000010ff117223 */ /* 0x000fc600000000ff */
[----:B------:R-:W-:Y:S01]  /*0430*/  FFMA R2, R21, R16, R2 ;  /* 0x0000001015027223 */ /* 0x000fe20000000002 */
[----:B------:R-:W-:Y:S01]  /*0440*/  FFMA R14, RZ, R18, R17 ;  /* 0x00000012ff0e7223 */ /* 0x000fe20000000011 */
[----:B---3--:R-:W-:Y:S02]  /*0450*/  FFMA R17, RZ, R8, RZ ;  /* 0x00000008ff117223 */ /* 0x008fe400000000ff */
[----:B------:R-:W-:Y:S01]  /*0460*/  FFMA R3, R15, R18, R2 ;  /* 0x000000120f037223 */ /* 0x000fe20000000002 */
[----:B----4-:R-:W-:Y:S01]  /*0470*/  FMUL R5, R0, R5 ;  /* 0x0000000500057220 */ /* 0x010fe20000400000 */
[----:B------:R-:W-:Y:S02]  /*0480*/  FFMA R14, R19, 1, R14 ;  /* 0x3f800000130e7823 */ /* 0x000fe4000000000e */
[----:B------:R-:W-:Y:S02]  /*0490*/  VIADD R2, R3, 0x1800000 ;  /* 0x0180000003027836 */ /* 0x000fe40000000000 */
[----:B------:R-:W-:-:S03]  /*04a0*/  FFMA R5, R21, R4, R5 ;  /* 0x0000000415057223 */ /* 0x000fc60000000005 */
[----:B------:R-:W-:-:S04]  /*04b0*/  LOP3.LUT R2, R2, 0x7f800000, RZ, 0xc0, !PT ;  /* 0x7f80000002027812 */ /* 0x000fc800078ec0ff */
[----:B------:R-:W-:Y:S01]  /*04c0*/  ISETP.GT.U32.AND P0, PT, R2, 0x1ffffff, PT ;  /* 0x01ffffff0200780c */ /* 0x000fe20003f04070 */
[----:B------:R-:W-:Y:S01]  /*04d0*/  FMUL R2, R0, R9 ;  /* 0x0000000900027220 */ /* 0x000fe20000400000 */
[----:B------:R-:W-:Y:S01]  /*04e0*/  FFMA R9, RZ, R4, RZ ;  /* 0x00000004ff097223 */ /* 0x000fe200000000ff */
[----:B------:R-:W-:Y:S02]  /*04f0*/  FFMA R0, RZ, R10, R17 ;  /* 0x0000000aff007223 */ /* 0x000fe40000000011 */
[----:B------:R-:W-:Y:S01]  /*0500*/  FFMA R2, R21, R8, R2 ;  /* 0x0000000815027223 */ /* 0x000fe20000000002 */
[----:B------:R-:W-:Y:S01]  /*0510*/  FFMA R8, RZ, R6, R9 ;  /* 0x00000006ff087223 */ /* 0x000fe20000000009 */
[----:B------:R-:W-:Y:S02]  /*0520*/  FFMA R11, R11, 1, R0 ;  /* 0x3f8000000b0b7823 */ /* 0x000fe40000000000 */
[----:B------:R-:W-:Y:S01]  /*0530*/  FFMA R10, R15, R10, R2 ;  /* 0x0000000a0f0a7223 */ /* 0x000fe20000000002 */
[----:B------:R-:W-:Y:S01]  /*0540*/  FFMA R7, R7, 1, R8 ;  /* 0x3f80000007077823 */ /* 0x000fe20000000008 */
[----:B------:R-:W-:-:S02]  /*0550*/  FFMA R8, R15, R6, R5 ;  /* 0x000000060f087223 */ /* 0x000fc40000000005 */
[----:B------:R-:W-:Y:S05]  /*0560*/  @P0 BRA `(.L_x_5) ;  /* 0x0000000000140947 */ /* 0x000fea0003800000 */
[----:B------:R-:W-:Y:S02]  /*0570*/  MOV R0, R3 ;  /* 0x0000000300007202 */ /* 0x000fe40000000f00 */
[----:B------:R-:W-:-:S07]  /*0580*/  MOV R4, 0x5a0 ;  /* 0x000005a000047802 */ /* 0x000fce0000000f00 */
[----:B------:R-:W-:Y:S05]  /*0590*/  CALL.REL.NOINC `($__internal_0_$__cuda_sm20_rcp_rn_f32_slowpath) ;  /* 0x0000000800087944 */ /* 0x000fea0003c00000 */
[----:B------:R-:W-:Y:S01]  /*05a0*/  IMAD.MOV.U32 R6, RZ, RZ, R0 ;  /* 0x000000ffff067224 */ /* 0x000fe200078e0000 */
[----:B------:R-:W-:Y:S06]  /*05b0*/  BRA `(.L_x_6) ;  /* 0x0000000000107947 */ /* 0x000fec0003800000 */
.L_x_5:
[----:B------:R-:W0:Y:S02]  /*05c0*/  MUFU.RCP R6, R3 ;  /* 0x0000000300067308 */ /* 0x000e240000001000 */
[----:B0-----:R-:W-:-:S04]  /*05d0*/  FFMA R0, R3, R6, -1 ;  /* 0xbf80000003007423 */ /* 0x001fc80000000006 */
[----:B------:R-:W-:-:S04]  /*05e0*/  FADD.FTZ R5, -R0, -RZ ;  /* 0x800000ff00057221 */ /* 0x000fc80000010100 */
[----:B------:R-:W-:-:S07]  /*05f0*/  FFMA R6, R6, R5, R6 ;  /* 0x0000000506067223 */ /* 0x000fce0000000006 */
.L_x_6:
[----:B------:R-:W-:Y:S05]  /*0600*/  BSYNC.RECONVERGENT B0 ;  /* 0x0000000000007941 */ /* 0x000fea0003800200 */
.L_x_4:
[----:B------:R-:W-:Y:S01]  /*0610*/  IADD3 R0, PT, PT, R10, 0x1800000, RZ ;  /* 0x018000000a007810 */ /* 0x000fe20007ffe0ff */
[----:B------:R-:W-:Y:S01]  /*0620*/  BSSY.RECONVERGENT B0, `(.L_x_7) ;  /* 0x000000f000007945 */ /* 0x000fe20003800200 */
[C---:B------:R-:W-:Y:S01]  /*0630*/  FADD R9, -R14.reuse, 1 ;  /* 0x3f8000000e097421 */ /* 0x040fe20000000100 */
[----:B------:R-:W-:Y:S01]  /*0640*/  FADD R15, -R14, -1 ;  /* 0xbf8000000e0f7421 */ /* 0x000fe20000000100 */
[----:B------:R-:W-:-:S04]  /*0650*/  LOP3.LUT R0, R0, 0x7f800000, RZ, 0xc0, !PT ;  /* 0x7f80000000007812 */ /* 0x000fc800078ec0ff */
[----:B------:R-:W-:-:S13]  /*0660*/  ISETP.GT.U32.AND P0, PT, R0, 0x1ffffff, PT ;  /* 0x01ffffff0000780c */ /* 0x000fda0003f04070 */
[----:B------:R-:W-:Y:S05]  /*0670*/  @P0 BRA `(.L_x_8) ;  /* 0x0000000000140947 */ /* 0x000fea0003800000 */
[----:B------:R-:W-:Y:S01]  /*0680*/  IMAD.MOV.U32 R0, RZ, RZ, R10 ;  /* 0x000000ffff007224 */ /* 0x000fe200078e000a */
[----:B------:R-:W-:-:S07]  /*0690*/  MOV R4, 0x6b0 ;  /* 0x000006b000047802 */ /* 0x000fce0000000f00 */
[----:B------:R-:W-:Y:S05]  /*06a0*/  CALL.REL.NOINC `($__internal_0_$__cuda_sm20_rcp_rn_f32_slowpath) ;  /* 0x0000000400c47944 */ /* 0x000fea0003c00000 */
[----:B------:R-:W-:Y:S01]  /*06b0*/  MOV R16, R0 ;  /* 0x0000000000107202 */ /* 0x000fe20000000f00 */
[----:B------:R-:W-:Y:S06]  /*06c0*/  BRA `(.L_x_9) ;  /* 0x0000000000107947 */ /* 0x000fec0003800000 */
.L_x_8:
[----:B------:R-:W0:Y:S02]  /*06d0*/  MUFU.RCP R5, R10 ;  /* 0x0000000a00057308 */ /* 0x000e240000001000 */
[----:B0-----:R-:W-:-:S04]  /*06e0*/  FFMA R0, R10, R5, -1 ;  /* 0xbf8000000a007423 */ /* 0x001fc80000000005 */
[----:B------:R-:W-:-:S04]  /*06f0*/  FADD.FTZ R0, -R0, -RZ ;  /* 0x800000ff00007221 */ /* 0x000fc80000010100 */
[----:B------:R-:W-:-:S07]  /*0700*/  FFMA R16, R5, R0, R5 ;  /* 0x0000000005107223 */ /* 0x000fce0000000005 */
.L_x_9:
[----:B------:R-:W-:Y:S05]  /*0710*/  BSYNC.RECONVERGENT B0 ;  /* 0x0000000000007941 */ /* 0x000fea0003800200 */
.L_x_7:
[----:B------:R-:W-:Y:S01]  /*0720*/  VIADD R0, R8, 0x1800000 ;  /* 0x0180000008007836 */ /* 0x000fe20000000000 */
[----:B------:R-:W-:Y:S01]  /*0730*/  BSSY.RECONVERGENT B0, `(.L_x_10) ;  /* 0x000000e000007945 */ /* 0x000fe20003800200 */
[C---:B------:R-:W-:Y:S01]  /*0740*/  FADD R19, -R11.reuse, 1 ;  /* 0x3f8000000b137421 */ /* 0x040fe20000000100 */
[----:B------:R-:W-:Y:S02]  /*0750*/  FADD R17, -R11, -1 ;  /* 0xbf8000000b117421 */ /* 0x000fe40000000100 */
[----:B------:R-:W-:-:S04]  /*0760*/  LOP3.LUT R0, R0, 0x7f800000, RZ, 0xc0, !PT ;  /* 0x7f80000000007812 */ /* 0x000fc800078ec0ff */
[----:B------:R-:W-:-:S13]  /*0770*/  ISETP.GT.U32.AND P0, PT, R0, 0x1ffffff, PT ;  /* 0x01ffffff0000780c */ /* 0x000fda0003f04070 */
[----:B------:R-:W-:Y:S05]  /*0780*/  @P0 BRA `(.L_x_11) ;  /* 0x0000000000100947 */ /* 0x000fea0003800000 */
[----:B------:R-:W-:Y:S02]  /*0790*/  MOV R0, R8 ;  /* 0x0000000800007202 */ /* 0x000fe40000000f00 */
[----:B------:R-:W-:-:S07]  /*07a0*/  MOV R4, 0x7c0 ;  /* 0x000007c000047802 */ /* 0x000fce0000000f00 */
[----:B------:R-:W-:Y:S05]  /*07b0*/  CALL.REL.NOINC `($__internal_0_$__cuda_sm20_rcp_rn_f32_slowpath) ;  /* 0x0000000400807944 */ /* 0x000fea0003c00000 */
[----:B------:R-:W-:Y:S05]  /*07c0*/  BRA `(.L_x_12) ;  /* 0x0000000000107947 */ /* 0x000fea0003800000 */
.L_x_11:
[----:B------:R-:W0:Y:S02]  /*07d0*/  MUFU.RCP R5, R8 ;  /* 0x0000000800057308 */ /* 0x000e240000001000 */
[----:B0-----:R-:W-:-:S04]  /*07e0*/  FFMA R0, R8, R5, -1 ;  /* 0xbf80000008007423 */ /* 0x001fc80000000005 */
[----:B------:R-:W-:-:S04]  /*07f0*/  FADD.FTZ R0, -R0, -RZ ;  /* 0x800000ff00007221 */ /* 0x000fc80000010100 */
[----:B------:R-:W-:-:S07]  /*0800*/  FFMA R0, R5, R0, R5 ;  /* 0x0000000005007223 */ /* 0x000fce0000000005 */
.L_x_12:
[----:B------:R-:W-:Y:S05]  /*0810*/  BSYNC.RECONVERGENT B0 ;  /* 0x0000000000007941 */ /* 0x000fea0003800200 */
.L_x_10:
[C---:B------:R-:W-:Y:S01]  /*0820*/  FADD R5, -R7.reuse, 1 ;  /* 0x3f80000007057421 */ /* 0x040fe20000000100 */
[----:B------:R-:W-:Y:S01]  /*0830*/  FADD R21, -R7, -1 ;  /* 0xbf80000007157421 */ /* 0x000fe20000000100 */
[-C--:B------:R-:W-:Y:S01]  /*0840*/  FMUL R9, R9, R6.reuse ;  /* 0x0000000609097220 */ /* 0x080fe20000400000 */
[----:B------:R-:W-:Y:S01]  /*0850*/  FMUL R6, R15, R6 ;  /* 0x000000060f067220 */ /* 0x000fe20000400000 */
[-C--:B------:R-:W-:Y:S01]  /*0860*/  FMUL R5, R5, R0.reuse ;  /* 0x0000000005057220 */ /* 0x080fe20000400000 */
[----:B------:R-:W-:Y:S01]  /*0870*/  FMUL R0, R21, R0 ;  /* 0x0000000015007220 */ /* 0x000fe20000400000 */
[-C--:B------:R-:W-:Y:S01]  /*0880*/  FMUL R19, R19, R16.reuse ;  /* 0x0000001013137220 */ /* 0x080fe20000400000 */
[----:B------:R-:W-:Y:S01]  /*0890*/  FMUL R16, R17, R16 ;  /* 0x0000001011107220 */ /* 0x000fe20000400000 */
[CC--:B------:R-:W-:Y:S02]  /*08a0*/  FMNMX R2, R9.reuse, R6.reuse, PT ;  /* 0x0000000609027209 */ /* 0x0c0fe40003800000 */
[----:B------:R-:W-:-:S02]  /*08b0*/  FMNMX R6, R9, R6, !PT ;  /* 0x0000000609067209 */ /* 0x000fc40007800000 */
[CC--:B------:R-:W-:Y:S02]  /*08c0*/  FMNMX R9, R5.reuse, R0.reuse, PT ;  /* 0x0000000005097209 */ /* 0x0c0fe40003800000 */
[----:B------:R-:W-:Y:S02]  /*08d0*/  FMNMX R15, R5, R0, !PT ;  /* 0x00000000050f7209 */ /* 0x000fe40007800000 */
[CC--:B------:R-:W-:Y:S02]  /*08e0*/  FMNMX R5, R19.reuse, R16.reuse, PT ;  /* 0x0000001013057209 */ /* 0x0c0fe40003800000 */
[----:B------:R-:W-:Y:S02]  /*08f0*/  FMNMX R19, R19, R16, !PT ;  /* 0x0000001013137209 */ /* 0x000fe40007800000 */
[----:B------:R-:W-:Y:S02]  /*0900*/  FMNMX R9, R2, R9, !PT ;  /* 0x0000000902097209 */ /* 0x000fe40007800000 */
[----:B------:R-:W-:-:S02]  /*0910*/  FMNMX R15, R6, R15, PT ;  /* 0x0000000f060f7209 */ /* 0x000fc40003800000 */
[----:B------:R-:W-:Y:S02]  /*0920*/  FMNMX3 R5, R2, R5, R9, !PT ;  /* 0x0000000502057276 */ /* 0x000fe40007800009 */
[----:B------:R-:W-:-:S04]  /*0930*/  FMNMX3 R21, R6, R19, R15, PT ;  /* 0x0000001306157276 */ /* 0x000fc8000380000f */
[----:B------:R-:W-:-:S13]  /*0940*/  FSETP.GEU.AND P0, PT, R5, R21, PT ;  /* 0x000000150500720b */ /* 0x000fda0003f0e000 */
[----:B------:R-:W-:Y:S05]  /*0950*/  @P0 EXIT ;  /* 0x000000000000094d */ /* 0x000fea0003800000 */
[C---:B------:R-:W-:Y:S01]  /*0960*/  FSETP.GEU.AND P0, PT, R5.reuse, RZ, PT ;  /* 0x000000ff0500720b */ /* 0x040fe20003f0e000 */
[----:B------:R-:W-:Y:S01]  /*0970*/  HFMA2 R2, -RZ, RZ, 0, 0 ;  /* 0x00000000ff027431 */ /* 0x000fe200000001ff */
[----:B------:R-:W-:Y:S01]  /*0980*/  BSSY.RECONVERGENT B0, `(.L_x_13) ;  /* 0x0000028000007945 */ /* 0x000fe20003800200 */
[----:B------:R-:W-:Y:S01]  /*0990*/  IMAD.MOV.U32 R22, RZ, RZ, RZ ;  /* 0x000000ffff167224 */ /* 0x000fe200078e00ff */
[----:B------:R-:W-:Y:S01]  /*09a0*/  MOV R0, RZ ;  /* 0x000000ff00007202 */ /* 0x000fe20000000f00 */
[----:B------:R-:W-:Y:S01]  /*09b0*/  IMAD.MOV.U32 R9, RZ, RZ, RZ ;  /* 0x000000ffff097224 */ /* 0x000fe200078e00ff */
[----:B------:R-:W-:Y:S01]  /*09c0*/  FSEL R20, R5, RZ, P0 ;  /* 0x000000ff05147208 */ /* 0x000fe20000000000 */
[----:B------:R-:W-:Y:S01]  /*09d0*/  IMAD.MOV.U32 R15, RZ, RZ, RZ ;  /* 0x000000ffff0f7224 */ /* 0x000fe200078e00ff */
[----:B------:R-:W0:Y:S01]  /*09e0*/  LDCU UR10, c[0x0][0x390] ;  /* 0x00007200ff0a77ac */ /* 0x000e220008000800 */
[----:B------:R-:W1:Y:S05]  /*09f0*/  LDCU.64 UR8, c[0x0][0x398] ;  /* 0x00007300ff0877ac */ /* 0x000e6a0008000a00 */
.L_x_15:
[----:B------:R-:W2:Y:S01]  /*0a00*/  LDCU UR4, c[0x0][0x3a0] ;  /* 0x00007400ff0477ac */ /* 0x000ea20008000800 */
[----:B------:R-:W-:Y:S01]  /*0a10*/  MOV R17, 0x3f000000 ;  /* 0x3f00000000117802 */ /* 0x000fe20000000f00 */
[-C--:B------:R-:W-:Y:S01]  /*0a20*/  FFMA R4, R3, R21.reuse, R14 ;  /* 0x0000001503047223 */ /* 0x080fe2000000000e */
[-C--:B------:R-:W-:Y:S01]  /*0a30*/  FFMA R5, R10, R21.reuse, R11 ;  /* 0x000000150a057223 */ /* 0x080fe2000000000b */
[----:B------:R-:W-:Y:S01]  /*0a40*/  FFMA R6, R8, R21, R7 ;  /* 0x0000001508067223 */ /* 0x000fe20000000007 */
[----:B------:R-:W-:Y:S02]  /*0a50*/  IMAD.MOV.U32 R25, RZ, RZ, -0x3e000000 ;  /* 0xc2000000ff197424 */ /* 0x000fe400078e00ff */
[-C--:B------:R-:W-:Y:S01]  /*0a60*/  FFMA R4, R4, R17.reuse, 0.5 ;  /* 0x3f00000004047423 */ /* 0x080fe20000000011 */
[-C--:B------:R-:W-:Y:S01]  /*0a70*/  FFMA R5, R5, R17.reuse, 0.5 ;  /* 0x3f00000005057423 */ /* 0x080fe20000000011 */
[----:B------:R-:W-:Y:S01]  /*0a80*/  FFMA R6, R6, R17, 0.5 ;  /* 0x3f00000006067423 */ /* 0x000fe20000000011 */
[----:B------:R-:W-:-:S03]  /*0a90*/  UMOV UR5, URZ ;  /* 0x000000ff00057c82 */ /* 0x000fc60008000000 */
[----:B--2---:R2:W5:Y:S01]  /*0aa0*/  TEX.LL RZ, R4, R4, R25, UR4, 3D, 0x1 ;  /* 0x48ff041904047f60 */ /* 0x00456200089e01ff */
[----:B------:R-:W-:Y:S01]  /*0ab0*/  MOV R17, RZ ;  /* 0x000000ff00117202 */ /* 0x000fe20000000f00 */
[----:B--2---:R-:W2:Y:S01]  /*0ac0*/  LDCU UR4, c[0x0][0x3a4] ;  /* 0x00007480ff0477ac */ /* 0x004ea20008000800 */
[----:B-1---5:R-:W-:-:S04]  /*0ad0*/  FADD R16, R4, -UR8 ;  /* 0x8000000804107e21 */ /* 0x022fc80008000000 */
[----:B------:R-:W-:-:S06]  /*0ae0*/  FMUL R16, R16, UR9 ;  /* 0x0000000910107c20 */ /* 0x000fcc0008400000 */
[----:B--2---:R-:W5:Y:S01]  /*0af0*/  TEX.LL R18, R16, R16, R25, UR4, 2D ;  /* 0x28ff041910107f60 */ /* 0x004f6200089e0f12 */
[----:B------:R-:W-:-:S05]  /*0b00*/  FADD R23, R21, -0.0099999997764825820923 ;  /* 0xbc23d70a15177421 */ /* 0x000fca0000000000 */
[----:B------:R-:W-:Y:S01]  /*0b10*/  FSETP.GT.AND P0, PT, R20, R23, PT ;  /* 0x000000171400720b */ /* 0x000fe20003f04000 */
[----:B0----5:R-:W-:Y:S01]  /*0b20*/  FMUL R24, R19, UR10 ;  /* 0x0000000a13187c20 */ /* 0x021fe20008400000 */
[----:B------:R-:W-:Y:S01]  /*0b30*/  FADD R21, R16, -R15 ;  /* 0x8000000f10157221 */ /* 0x000fe20000000000 */
[----:B------:R-:W-:Y:S01]  /*0b40*/  FADD R5, R17, -R0 ;  /* 0x8000000011057221 */ /* 0x000fe20000000000 */
[----:B------:R-:W-:Y:S01]  /*0b50*/  FADD R18, R18, -R9 ;  /* 0x8000000912127221 */ /* 0x000fe20000000000 */
[----:B------:R-:W-:Y:S01]  /*0b60*/  FADD R19, R19, -R2 ;  /* 0x8000000213137221 */ /* 0x000fe20000000000 */
[C---:B------:R-:W-:Y:S01]  /*0b70*/  FFMA R15, R24.reuse, R21, R15 ;  /* 0x00000015180f7223 */ /* 0x040fe2000000000f */
[C---:B------:R-:W-:Y:S01]  /*0b80*/  FFMA R0, R24.reuse, R5, R0 ;  /* 0x0000000518007223 */ /* 0x040fe20000000000 */
[C---:B------:R-:W-:Y:S01]  /*0b90*/  FFMA R9, R24.reuse, R18, R9 ;  /* 0x0000001218097223 */ /* 0x040fe20000000009 */
[----:B------:R-:W-:-:S04]  /*0ba0*/  FFMA R2, R24, R19, R2 ;  /* 0x0000001318027223 */ /* 0x000fc80000000002 */
[----:B------:R-:W-:Y:S05]  /*0bb0*/  @P0 BRA `(.L_x_14) ;  /* 0x0000000000100947 */ /* 0x000fea0003800000 */
[----:B------:R-:W-:Y:S01]  /*0bc0*/  VIADD R22, R22, 0x1 ;  /* 0x0000000116167836 */ /* 0x000fe20000000000 */
[----:B------:R-:W-:-:S04]  /*0bd0*/  MOV R21, R23 ;  /* 0x0000001700157202 */ /* 0x000fc80000000f00 */
[----:B------:R-:W-:-:S13]  /*0be0*/  ISETP.NE.AND P0, PT, R22, 0x1f4, PT ;  /* 0x000001f41600780c */ /* 0x000fda0003f05270 */
[----:B------:R-:W-:Y:S05]  /*0bf0*/  @P0 BRA `(.L_x_15) ;  /* 0xfffffffc00800947 */ /* 0x000fea000383ffff */
.L_x_14:
[----:B------:R-:W-:Y:S05]  /*0c00*/  BSYNC.RECONVERGENT B0 ;  /* 0x0000000000007941 */ /* 0x000fea0003800200 */
.L_x_13:
[----:B------:R-:W0:Y:S01]  /*0c10*/  LDCU.64 UR12, c[0x0][0x388] ;  /* 0x00007100ff0c77ac */ /* 0x000e220008000a00 */
[----:B------:R-:W1:Y:S01]  /*0c20*/  LDCU UR4, c[0x0][0x394] ;  /* 0x00007280ff0477ac */ /* 0x000e620008000800 */
[----:B0-----:R-:W-:-:S04]  /*0c30*/  ISETP.LT.U32.AND P0, PT, R13, UR13, PT ;  /* 0x0000000d0d007c0c */ /* 0x001fc8000bf01070 */
[----:B------:R-:W-:Y:S01]  /*0c40*/  ISETP.LT.U32.AND P0, PT, R12, UR12, P0 ;  /* 0x0000000c0c007c0c */ /* 0x000fe20008701070 */
[----:B-1----:R-:W-:Y:S01]  /*0c50*/  FMUL.SAT R15, R15, UR4 ;  /* 0x000000040f0f7c20 */ /* 0x002fe20008402000 */
[----:B------:R-:W-:Y:S01]  /*0c60*/  FMUL.SAT R4, R0, UR4 ;  /* 0x0000000400047c20 */ /* 0x000fe20008402000 */
[----:B------:R-:W-:Y:S01]  /*0c70*/  FMUL.SAT R7, R9, UR4 ;  /* 0x0000000409077c20 */ /* 0x000fe20008402000 */
[----:B------:R-:W-:-:S09]  /*0c80*/  FMUL.SAT R6, R2, UR4 ;  /* 0x0000000402067c20 */ /* 0x000fd20008402000 */
[----:B------:R-:W-:Y:S05]  /*0c90*/  @!P0 EXIT ;  /* 0x000000000000894d */ /* 0x000fea0003800000 */
[----:B------:R-:W-:Y:S01]  /*0ca0*/  FMUL R0, R15, 255 ;  /* 0x437f00000f007820 */ /* 0x000fe20000400000 */
[----:B------:R-:W-:Y:S01]  /*0cb0*/  FMUL R6, R6, 255 ;  /* 0x437f000006067820 */ /* 0x000fe20000400000 */
[----:B------:R-:W-:Y:S01]  /*0cc0*/  FMUL R7, R7, 255 ;  /* 0x437f000007077820 */ /* 0x000fe20000400000 */
[----:B------:R-:W-:Y:S01]  /*0cd0*/  FMUL R4, R4, 255 ;  /* 0x437f000004047820 */ /* 0x000fe20000400000 */
[----:B------:R-:W0:Y:S01]  /*0ce0*/  LDC.64 R2, c[0x0][0x380] ;  /* 0x0000e000ff027b82 */ /* 0x000e220000000a00 */
[----:B------:R-:W-:Y:S01]  /*0cf0*/  UPRMT UR4, UR12, 0x7210, URZ ;  /* 0x000072100c047896 */ /* 0x000fe200080000ff */
[----:B------:R-:W-:Y:S01]  /*0d00*/  F2I.U32.TRUNC.NTZ R0, R0 ;  /* 0x0000000000007305 */ /* 0x000fe2000020f000 */
[----:B------:R-:W-:-:S05]  /*0d10*/  PRMT R9, R13, 0x7210, RZ ;  /* 0x000072100d097816 */ /* 0x000fca00000000ff */
[----:B------:R-:W-:Y:S02]  /*0d20*/  IMAD R9, R9, UR4, R12 ;  /* 0x0000000409097c24 */ /* 0x000fe4000f8e020c */
[----:B------:R-:W1:Y:S08]  /*0d30*/  F2I.U32.TRUNC.NTZ R5, R4 ;  /* 0x0000000400057305 */ /* 0x000e70000020f000 */
[----:B------:R-:W-:Y:S01]  /*0d40*/  F2I.U32.TRUNC.NTZ R6, R6 ;  /* 0x0000000600067305 */ /* 0x000fe2000020f000 */
[----:B0-----:R-:W-:-:S07]  /*0d50*/  IMAD.WIDE.U32 R2, R9, 0x4, R2 ;  /* 0x0000000409027825 */ /* 0x001fce00078e0002 */
[----:B------:R-:W0:Y:S01]  /*0d60*/  F2I.U32.TRUNC.NTZ R7, R7 ;  /* 0x0000000700077305 */ /* 0x000e22000020f000 */
[----:B-1----:R-:W-:Y:S01]  /*0d70*/  IMAD R0, R5, 0x100, R0 ;  /* 0x0000010005007824 */ /* 0x002fe200078e0200 */
[----:B0-----:R-:W-:-:S05]  /*0d80*/  LEA R5, R6, R7, 0x8 ;  /* 0x0000000706057211 */ /* 0x001fca00078e40ff */
[----:B------:R-:W-:-:S05]  /*0d90*/  IMAD.U32 R5, R5, 0x10000, R0 ;  /* 0x0001000005057824 */ /* 0x000fca00078e0000 */
[----:B------:R-:W-:Y:S01]  /*0da0*/  STG.E desc[UR6][R2.64], R5 ;  /* 0x0000000502007986 */ /* 0x000fe2000c101906 */
[----:B------:R-:W-:Y:S05]  /*0db0*/  EXIT ;  /* 0x000000000000794d */ /* 0x000fea0003800000 */
        .weak           $__internal_0_$__cuda_sm20_rcp_rn_f32_slowpath
        .type           $__internal_0_$__cuda_sm20_rcp_rn_f32_slowpath,@function
        .size           $__internal_0_$__cuda_sm20_rcp_rn_f32_slowpath,($__internal_1_$__cuda_sm3x_div_rn_noftz_f32_slowpath - $__internal_0_$__cuda_sm20_rcp_rn_f32_slowpath)
$__internal_0_$__cuda_sm20_rcp_rn_f32_slowpath:
[----:B------:R-:W-:Y:S01]  /*0dc0*/  SHF.L.U32 R2, R0, 0x1, RZ ;  /* 0x0000000100027819 */ /* 0x000fe200000006ff */
[----:B------:R-:W-:Y:S03]  /*0dd0*/  BSSY.RECONVERGENT B1, `(.L_x_16) ;  /* 0x0000030000017945 */ /* 0x000fe60003800200 */
[----:B------:R-:W-:-:S04]  /*0de0*/  SHF.R.U32.HI R2, RZ, 0x18, R2 ;  /* 0x00000018ff027819 */ /* 0x000fc80000011602 */
[----:B------:R-:W-:-:S13]  /*0df0*/  ISETP.NE.U32.AND P0, PT, R2, RZ, PT ;  /* 0x000000ff0200720c */ /* 0x000fda0003f05070 */
[----:B------:R-:W-:Y:S05]  /*0e00*/  @P0 BRA `(.L_x_17) ;  /* 0x0000000000280947 */ /* 0x000fea0003800000 */
[----:B------:R-:W-:-:S05]  /*0e10*/  IMAD.SHL.U32 R2, R0, 0x2, RZ ;  /* 0x0000000200027824 */ /* 0x000fca00078e00ff */
[----:B------:R-:W-:-:S13]  /*0e20*/  ISETP.NE.AND P0, PT, R2, RZ, PT ;  /* 0x000000ff0200720c */ /* 0x000fda0003f05270 */
[----:B------:R-:W-:Y:S01]  /*0e30*/  @P0 FFMA R18, R0, 1.84467440737095516160e+19, RZ ;  /* 0x5f80000000120823 */ /* 0x000fe200000000ff */
[----:B------:R-:W-:Y:S08]  /*0e40*/  @!P0 MUFU.RCP R5, R0 ;  /* 0x0000000000058308 */ /* 0x000ff00000001000 */
[----:B------:R-:W0:Y:S02]  /*0e50*/  @P0 MUFU.RCP R21, R18 ;  /* 0x0000001200150308 */ /* 0x000e240000001000 */
[----:B0-----:R-:W-:-:S04]  /*0e60*/  @P0 FFMA R2, R18, R21, -1 ;  /* 0xbf80000012020423 */ /* 0x001fc80000000015 */
[----:B------:R-:W-:-:S04]  /*0e70*/  @P0 FADD.FTZ R2, -R2, -RZ ;  /* 0x800000ff02020221 */ /* 0x000fc80000010100 */
[----:B------:R-:W-:-:S04]  /*0e80*/  @P0 FFMA R2, R21, R2, R21 ;  /* 0x0000000215020223 */ /* 0x000fc80000000015 */
[----:B------:R-:W-:Y:S01]  /*0e90*/  @P0 FFMA R5, R2, 1.84467440737095516160e+19, RZ ;  /* 0x5f80000002050823 */ /* 0x000fe200000000ff */
[----:B------:R-:W-:Y:S06]  /*0ea0*/  BRA `(.L_x_18) ;  /* 0x0000000000887947 */ /* 0x000fec0003800000 */
.L_x_17:
[----:B------:R-:W-:-:S04]  /*0eb0*/  IADD3 R5, PT, PT, R2, -0xfd, RZ ;  /* 0xffffff0302057810 */ /* 0x000fc80007ffe0ff */
[----:B------:R-:W-:-:S13]  /*0ec0*/  ISETP.GT.U32.AND P0, PT, R5, 0x1, PT ;  /* 0x000000010500780c */ /* 0x000fda0003f04070 */
[----:B------:R-:W-:Y:S05]  /*0ed0*/  @P0 BRA `(.L_x_19) ;  /* 0x0000000000780947 */ /* 0x000fea0003800000 */
[----:B------:R-:W-:Y:S01]  /*0ee0*/  LOP3.LUT R18, R0, 0x7fffff, RZ, 0xc0, !PT ;  /* 0x007fffff00127812 */ /* 0x000fe200078ec0ff */
[----:B------:R-:W-:-:S03]  /*0ef0*/  IMAD.MOV.U32 R24, RZ, RZ, 0x3 ;  /* 0x00000003ff187424 */ /* 0x000fc600078e00ff */
[----:B------:R-:W-:Y:S02]  /*0f00*/  LOP3.LUT R18, R18, 0x3f800000, RZ, 0xfc, !PT ;  /* 0x3f80000012127812 */ /* 0x000fe400078efcff */
[----:B------:R-:W-:Y:S02]  /*0f10*/  SHF.L.U32 R23, R24, R5, RZ ;  /* 0x0000000518177219 */ /* 0x000fe400000006ff */
[----:B------:R-:W0:Y:S02]  /*0f20*/  MUFU.RCP R21, R18 ;  /* 0x0000001200157308 */ /* 0x000e240000001000 */
[----:B0-----:R-:W-:-:S04]  /*0f30*/  FFMA R20, R18, R21, -1 ;  /* 0xbf80000012147423 */ /* 0x001fc80000000015 */
[----:B------:R-:W-:-:S04]  /*0f40*/  FADD.FTZ R20, -R20, -RZ ;  /* 0x800000ff14147221 */ /* 0x000fc80000010100 */
[CCC-:B------:R-:W-:Y:S01]  /*0f50*/  FFMA.RM R22, R21.reuse, R20.reuse, R21.reuse ;  /* 0x0000001415167223 */ /* 0x1c0fe20000004015 */
[----:B------:R-:W-:-:S04]  /*0f60*/  FFMA.RP R21, R21, R20, R21 ;  /* 0x0000001415157223 */ /* 0x000fc80000008015 */
[C---:B------:R-:W-:Y:S02]  /*0f70*/  LOP3.LUT R20, R22.reuse, 0x7fffff, RZ, 0xc0, !PT ;  /* 0x007fffff16147812 */ /* 0x040fe400078ec0ff */
[----:B------:R-:W-:Y:S02]  /*0f80*/  FSETP.NEU.FTZ.AND P0, PT, R22, R21, PT ;  /* 0x000000151600720b */ /* 0x000fe40003f1d000 */
[----:B------:R-:W-:Y:S02]  /*0f90*/  LOP3.LUT R20, R20, 0x800000, RZ, 0xfc, !PT ;  /* 0x0080000014147812 */ /* 0x000fe400078efcff */
[----:B------:R-:W-:Y:S02]  /*0fa0*/  SEL R21, RZ, 0xffffffff, !P0 ;  /* 0xffffffffff157807 */ /* 0x000fe40004000000 */
[----:B------:R-:W-:Y:S02]  /*0fb0*/  LOP3.LUT R18, R23, R20, RZ, 0xc0, !PT ;  /* 0x0000001417127212 */ /* 0x000fe400078ec0ff */
[----:B------:R-:W-:-:S02]  /*0fc0*/  IADD3 R21, PT, PT, -R21, RZ, RZ ;  /* 0x000000ff15157210 */ /* 0x000fc40007ffe1ff */
[-C--:B------:R-:W-:Y:S02]  /*0fd0*/  SHF.R.U32.HI R18, RZ, R5.reuse, R18 ;  /* 0x00000005ff127219 */ /* 0x080fe40000011612 */
[----:B------:R-:W-:Y:S02]  /*0fe0*/  LOP3.LUT P1, RZ, R21, R5, R20, 0xf8, !PT ;  /* 0x0000000515ff7212 */ /* 0x000fe4000782f814 */
[C---:B------:R-:W-:Y:S02]  /*0ff0*/  LOP3.LUT P0, RZ, R18.reuse, 0x1, RZ, 0xc0, !PT ;  /* 0x0000000112ff7812 */ /* 0x040fe4000780c0ff */
[----:B------:R-:W-:-:S04]  /*1000*/  LOP3.LUT P2, RZ, R18, 0x2, RZ, 0xc0, !PT ;  /* 0x0000000212ff7812 */ /* 0x000fc8000784c0ff */
[----:B------:R-:W-:Y:S02]  /*1010*/  PLOP3.LUT P0, PT, P0, P1, P2, 0xe0, 0x0 ;  /* 0x000000000000781c */ /* 0x000fe40000703c20 */
[----:B------:R-:W-:Y:S02]  /*1020*/  LOP3.LUT P1, RZ, R0, 0x7fffff, RZ, 0xc0, !PT ;  /* 0x007fffff00ff7812 */ /* 0x000fe4000782c0ff */
[----:B------:R-:W-:-:S05]  /*1030*/  SEL R5, RZ, 0x1, !P0 ;  /* 0x00000001ff057807 */ /* 0x000fca0004000000 */
[----:B------:R-:W-:-:S05]  /*1040*/  IMAD.MOV R5, RZ, RZ, -R5 ;  /* 0x000000ffff057224 */ /* 0x000fca00078e0a05 */
[----:B------:R-:W-:Y:S02]  /*1050*/  ISETP.GE.AND P0, PT, R5, RZ, PT ;  /* 0x000000ff0500720c */ /* 0x000fe40003f06270 */
[----:B------:R-:W-:-:S04]  /*1060*/  IADD3 R5, PT, PT, R2, -0xfc, RZ ;  /* 0xffffff0402057810 */ /* 0x000fc80007ffe0ff */
[----:B------:R-:W-:-:S07]  /*1070*/  SHF.R.U32.HI R5, RZ, R5, R20 ;  /* 0x00000005ff057219 */ /* 0x000fce0000011614 */
[----:B------:R-:W-:-:S05]  /*1080*/  @!P0 IADD3 R5, PT, PT, R5, 0x1, RZ ;  /* 0x0000000105058810 */ /* 0x000fca0007ffe0ff */
[----:B------:R-:W-:-:S05]  /*1090*/  @!P1 IMAD.SHL.U32 R5, R5, 0x2, RZ ;  /* 0x0000000205059824 */ /* 0x000fca00078e00ff */
[----:B------:R-:W-:Y:S01]  /*10a0*/  LOP3.LUT R5, R5, 0x80000000, R0, 0xf8, !PT ;  /* 0x8000000005057812 */ /* 0x000fe200078ef800 */
[----:B------:R-:W-:Y:S06]  /*10b0*/  BRA `(.L_x_18) ;  /* 0x0000000000047947 */ /* 0x000fec0003800000 */
.L_x_19:
[----:B------:R0:W1:Y:S02]  /*10c0*/  MUFU.RCP R5, R0 ;  /* 0x0000000000057308 */ /* 0x0000640000001000 */
.L_x_18:
[----:B------:R-:W-:Y:S05]  /*10d0*/  BSYNC.RECONVERGENT B1 ;  /* 0x0000000000017941 */ /* 0x000fea0003800200 */
.L_x_16:
[----:B01----:R-:W-:Y:S01]  /*10e0*/  MOV R0, R5 ;  /* 0x0000000500007202 */ /* 0x003fe20000000f00 */
[----:B------:R-:W-:-:S04]  /*10f0*/  HFMA2 R5, -RZ, RZ, 0, 0 ;  /* 0x00000000ff057431 */ /* 0x000fc800000001ff */
[----:B------:R-:W-:Y:S05]  /*1100*/  RET.REL.NODEC R4 `(_Z8d_renderPjjjffff) ;  /* 0xffffffec04bc7950 */ /* 0x000fea0003c3ffff */
        .weak           $__internal_1_$__cuda_sm3x_div_rn_noftz_f32_slowpath
        .type           $__internal_1_$__cuda_sm3x_div_rn_noftz_f32_slowpath,@function
        .size           $__internal_1_$__cuda_sm3x_div_rn_noftz_f32_slowpath,(.L_x_32 - $__internal_1_$__cuda_sm3x_div_rn_noftz_f32_slowpath)
$__internal_1_$__cuda_sm3x_div_rn_noftz_f32_slowpath:
[----:B------:R-:W-:Y:S01]  /*1110*/  SHF.R.U32.HI R7, RZ, 0x17, R3 ;  /* 0x00000017ff077819 */ /* 0x000fe20000011603 */
[----:B------:R-:W-:Y:S01]  /*1120*/  BSSY.RECONVERGENT B1, `(.L_x_20) ;  /* 0x0000062000017945 */ /* 0x000fe20003800200 */
[----:B------:R-:W-:Y:S02]  /*1130*/  SHF.R.U32.HI R6, RZ, 0x17, R2 ;  /* 0x00000017ff067819 */ /* 0x000fe40000011602 */
[----:B------:R-:W-:Y:S02]  /*1140*/  LOP3.LUT R16, R7, 0xff, RZ, 0xc0, !PT ;  /* 0x000000ff07107812 */ /* 0x000fe400078ec0ff */
[----:B------:R-:W-:-:S03]  /*1150*/  LOP3.LUT R10, R6, 0xff, RZ, 0xc0, !PT ;  /* 0x000000ff060a7812 */ /* 0x000fc600078ec0ff */
[----:B------:R-:W-:Y:S01]  /*1160*/  VIADD R8, R16, 0xffffffff ;  /* 0xffffffff10087836 */ /* 0x000fe20000000000 */
[----:B------:R-:W-:-:S04]  /*1170*/  IADD3 R7, PT, PT, R10, -0x1, RZ ;  /* 0xffffffff0a077810 */ /* 0x000fc80007ffe0ff */
[----:B------:R-:W-:-:S04]  /*1180*/  ISETP.GT.U32.AND P0, PT, R8, 0xfd, PT ;  /* 0x000000fd0800780c */ /* 0x000fc80003f04070 */
[----:B------:R-:W-:-:S13]  /*1190*/  ISETP.GT.U32.OR P0, PT, R7, 0xfd, P0 ;  /* 0x000000fd0700780c */ /* 0x000fda0000704470 */
[----:B------:R-:W-:Y:S01]  /*11a0*/  @!P0 MOV R6, RZ ;  /* 0x000000ff00068202 */ /* 0x000fe20000000f00 */
[----:B------:R-:W-:Y:S06]  /*11b0*/  @!P0 BRA `(.L_x_21) ;  /* 0x00000000005c8947 */ /* 0x000fec0003800000 */
[----:B------:R-:W-:Y:S02]  /*11c0*/  FSETP.GTU.FTZ.AND P0, PT, |R2|, +INF , PT ;  /* 0x7f8000000200780b */ /* 0x000fe40003f1c200 */
[----:B------:R-:W-:-:S04]  /*11d0*/  FSETP.GTU.FTZ.AND P1, PT, |R3|, +INF , PT ;  /* 0x7f8000000300780b */ /* 0x000fc80003f3c200 */
[----:B------:R-:W-:-:S13]  /*11e0*/  PLOP3.LUT P0, PT, P0, P1, PT, 0xf8, 0x8f ;  /* 0x00000000008f781c */ /* 0x000fda0000703f70 */
[----:B------:R-:W-:Y:S05]  /*11f0*/  @P0 BRA `(.L_x_22) ;  /* 0x00000004004c0947 */ /* 0x000fea0003800000 */
[----:B------:R-:W-:-:S13]  /*1200*/  LOP3.LUT P0, RZ, R3, 0x7fffffff, R2, 0xc8, !PT ;  /* 0x7fffffff03ff7812 */ /* 0x000fda000780c802 */
[----:B------:R-:W-:Y:S05]  /*1210*/  @!P0 BRA `(.L_x_23) ;  /* 0x00000004003c8947 */ /* 0x000fea0003800000 */
[C---:B------:R-:W-:Y:S02]  /*1220*/  FSETP.NEU.FTZ.AND P2, PT, |R2|.reuse, +INF , PT ;  /* 0x7f8000000200780b */ /* 0x040fe40003f5d200 */
[----:B------:R-:W-:Y:S02]  /*1230*/  FSETP.NEU.FTZ.AND P1, PT, |R3|, +INF , PT ;  /* 0x7f8000000300780b */ /* 0x000fe40003f3d200 */
[----:B------:R-:W-:-:S11]  /*1240*/  FSETP.NEU.FTZ.AND P0, PT, |R2|, +INF , PT ;  /* 0x7f8000000200780b */ /* 0x000fd60003f1d200 */
[----:B------:R-:W-:Y:S05]  /*1250*/  @!P1 BRA !P2, `(.L_x_23) ;  /* 0x00000004002c9947 */ /* 0x000fea0005000000 */
[----:B------:R-:W-:-:S04]  /*1260*/  LOP3.LUT P2, RZ, R2, 0x7fffffff, RZ, 0xc0, !PT ;  /* 0x7fffffff02ff7812 */ /* 0x000fc8000784c0ff */
[----:B------:R-:W-:-:S13]  /*1270*/  PLOP3.LUT P1, PT, P1, P2, PT, 0x2f, 0xf2 ;  /* 0x0000000000f2781c */ /* 0x000fda0000f24577 */
[----:B------:R-:W-:Y:S05]  /*1280*/  @P1 BRA `(.L_x_24) ;  /* 0x0000000400181947 */ /* 0x000fea0003800000 */
[----:B------:R-:W-:-:S04]  /*1290*/  LOP3.LUT P1, RZ, R3, 0x7fffffff, RZ, 0xc0, !PT ;  /* 0x7fffffff03ff7812 */ /* 0x000fc8000782c0ff */
[----:B------:R-:W-:-:S13]  /*12a0*/  PLOP3.LUT P0, PT, P0, P1, PT, 0x2f, 0xf2 ;  /* 0x0000000000f2781c */ /* 0x000fda0000702577 */
[----:B------:R-:W-:Y:S05]  /*12b0*/  @P0 BRA `(.L_x_25) ;  /* 0x0000000400000947 */ /* 0x000fea0003800000 */
[----:B------:R-:W-:Y:S02]  /*12c0*/  ISETP.GE.AND P0, PT, R7, RZ, PT ;  /* 0x000000ff0700720c */ /* 0x000fe40003f06270 */
[----:B------:R-:W-:-:S11]  /*12d0*/  ISETP.GE.AND P1, PT, R8, RZ, PT ;  /* 0x000000ff0800720c */ /* 0x000fd60003f26270 */
[----:B------:R-:W-:Y:S01]  /*12e0*/  @P0 IMAD.MOV.U32 R6, RZ, RZ, RZ ;  /* 0x000000ffff060224 */ /* 0x000fe200078e00ff */
[----:B------:R-:W-:Y:S01]  /*12f0*/  @!P0 MOV R6, 0xffffffc0 ;  /* 0xffffffc000068802 */ /* 0x000fe20000000f00 */
[----:B------:R-:W-:Y:S01]  /*1300*/  @!P0 FFMA R2, R2, 1.84467440737095516160e+19, RZ ;  /* 0x5f80000002028823 */ /* 0x000fe200000000ff */
[----:B------:R-:W-:Y:S02]  /*1310*/  @!P1 FFMA R3, R3, 1.84467440737095516160e+19, RZ ;  /* 0x5f80000003039823 */ /* 0x000fe400000000ff */
[----:B------:R-:W-:-:S07]  /*1320*/  @!P1 IADD3 R6, PT, PT, R6, 0x40, RZ ;  /* 0x0000004006069810 */ /* 0x000fce0007ffe0ff */
.L_x_21:
[----:B------:R-:W-:Y:S01]  /*1330*/  LEA R8, R16, 0xc0800000, 0x17 ;  /* 0xc080000010087811 */ /* 0x000fe200078eb8ff */
[----:B------:R-:W-:Y:S04]  /*1340*/  BSSY.RECONVERGENT B2, `(.L_x_26) ;  /* 0x0000036000027945 */ /* 0x000fe80003800200 */
[----:B------:R-:W-:Y:S01]  /*1350*/  IMAD.IADD R8, R3, 0x1, -R8 ;  /* 0x0000000103087824 */ /* 0x000fe200078e0a08 */
[----:B------:R-:W-:-:S03]  /*1360*/  IADD3 R3, PT, PT, R10, -0x7f, RZ ;  /* 0xffffff810a037810 */ /* 0x000fc60007ffe0ff */
[----:B------:R-:W0:Y:S01]  /*1370*/  MUFU.RCP R7, R8 ;  /* 0x0000000800077308 */ /* 0x000e220000001000 */
[----:B------:R-:W-:Y:S01]  /*1380*/  FADD.FTZ R9, -R8, -RZ ;  /* 0x800000ff08097221 */ /* 0x000fe20000010100 */
[----:B------:R-:W-:-:S03]  /*1390*/  IMAD R2, R3, -0x800000, R2 ;  /* 0xff80000003027824 */ /* 0x000fc600078e0202 */
[----:B0-----:R-:W-:-:S04]  /*13a0*/  FFMA R10, R7, R9, 1 ;  /* 0x3f800000070a7423 */ /* 0x001fc80000000009 */
[----:B------:R-:W-:-:S04]  /*13b0*/  FFMA R18, R7, R10, R7 ;  /* 0x0000000a07127223 */ /* 0x000fc80000000007 */
[----:B------:R-:W-:-:S04]  /*13c0*/  FFMA R7, R2, R18, RZ ;  /* 0x0000001202077223 */ /* 0x000fc800000000ff */
[----:B------:R-:W-:-:S04]  /*13d0*/  FFMA R10, R9, R7, R2 ;  /* 0x00000007090a7223 */ /* 0x000fc80000000002 */
[----:B------:R-:W-:Y:S01]  /*13e0*/  FFMA R11, R18, R10, R7 ;  /* 0x0000000a120b7223 */ /* 0x000fe20000000007 */
[----:B------:R-:W-:-:S03]  /*13f0*/  IADD3 R7, PT, PT, R3, 0x7f, -R16 ;  /* 0x0000007f03077810 */ /* 0x000fc60007ffe810 */
[----:B------:R-:W-:Y:S01]  /*1400*/  FFMA R10, R9, R11, R2 ;  /* 0x0000000b090a7223 */ /* 0x000fe20000000002 */
[----:B------:R-:W-:-:S03]  /*1410*/  IADD3 R7, PT, PT, R7, R6, RZ ;  /* 0x0000000607077210 */ /* 0x000fc60007ffe0ff */
[----:B------:R-:W-:-:S05]  /*1420*/  FFMA R2, R18, R10, R11 ;  /* 0x0000000a12027223 */ /* 0x000fca000000000b */
[----:B------:R-:W-:-:S04]  /*1430*/  SHF.R.U32.HI R3, RZ, 0x17, R2 ;  /* 0x00000017ff037819 */ /* 0x000fc80000011602 */
[----:B------:R-:W-:-:S05]  /*1440*/  LOP3.LUT R3, R3, 0xff, RZ, 0xc0, !PT ;  /* 0x000000ff03037812 */ /* 0x000fca00078ec0ff */
[----:B------:R-:W-:-:S05]  /*1450*/  IMAD.IADD R9, R3, 0x1, R7 ;  /* 0x0000000103097824 */ /* 0x000fca00078e0207 */
[----:B------:R-:W-:-:S04]  /*1460*/  IADD3 R3, PT, PT, R9, -0x1, RZ ;  /* 0xffffffff09037810 */ /* 0x000fc80007ffe0ff */
[----:B------:R-:W-:-:S13]  /*1470*/  ISETP.GE.U32.AND P0, PT, R3, 0xfe, PT ;  /* 0x000000fe0300780c */ /* 0x000fda0003f06070 */
[----:B------:R-:W-:Y:S05]  /*1480*/  @!P0 BRA `(.L_x_27) ;  /* 0x0000000000808947 */ /* 0x000fea0003800000 */
[----:B------:R-:W-:-:S13]  /*1490*/  ISETP.GT.AND P0, PT, R9, 0xfe, PT ;  /* 0x000000fe0900780c */ /* 0x000fda0003f04270 */
[----:B------:R-:W-:Y:S05]  /*14a0*/  @P0 BRA `(.L_x_28) ;  /* 0x00000000006c0947 */ /* 0x000fea0003800000 */
[----:B------:R-:W-:-:S13]  /*14b0*/  ISETP.GE.AND P0, PT, R9, 0x1, PT ;  /* 0x000000010900780c */ /* 0x000fda0003f06270 */
[----:B------:R-:W-:Y:S05]  /*14c0*/  @P0 BRA `(.L_x_29) ;  /* 0x0000000000740947 */ /* 0x000fea0003800000 */
[----:B------:R-:W-:Y:S02]  /*14d0*/  ISETP.GE.AND P0, PT, R9, -0x18, PT ;  /* 0xffffffe80900780c */ /* 0x000fe40003f06270 */
[----:B------:R-:W-:-:S11]  /*14e0*/  LOP3.LUT R2, R2, 0x80000000, RZ, 0xc0, !PT ;  /* 0x8000000002027812 */ /* 0x000fd600078ec0ff */
[----:B------:R-:W-:Y:S05]  /*14f0*/  @!P0 BRA `(.L_x_29) ;  /* 0x0000000000688947 */ /* 0x000fea0003800000 */
[CCC-:B------:R-:W-:Y:S01]  /*1500*/  FFMA.RZ R3, R18.reuse, R10.reuse, R11.reuse ;  /* 0x0000000a12037223 */ /* 0x1c0fe2000000c00b */
[C---:B------:R-:W-:Y:S01]  /*1510*/  IADD3 R8, PT, PT, R9.reuse, 0x20, RZ ;  /* 0x0000002009087810 */ /* 0x040fe20007ffe0ff */
[CCC-:B------:R-:W-:Y:S01]  /*1520*/  FFMA.RM R6, R18.reuse, R10.reuse, R11.reuse ;  /* 0x0000000a12067223 */ /* 0x1c0fe2000000400b */
[----:B------:R-:W-:Y:S02]  /*1530*/  ISETP.NE.AND P2, PT, R9, RZ, PT ;  /* 0x000000ff0900720c */ /* 0x000fe40003f45270 */
[----:B------:R-:W-:Y:S01]  /*1540*/  LOP3.LUT R7, R3, 0x7fffff, RZ, 0xc0, !PT ;  /* 0x007fffff03077812 */ /* 0x000fe200078ec0ff */
[----:B------:R-:W-:Y:S01]  /*1550*/  FFMA.RP R3, R18, R10, R11 ;  /* 0x0000000a12037223 */ /* 0x000fe2000000800b */
[----:B------:R-:W-:Y:S01]  /*1560*/  ISETP.NE.AND P1, PT, R9, RZ, PT ;  /* 0x000000ff0900720c */ /* 0x000fe20003f25270 */
[----:B------:R-:W-:Y:S01]  /*1570*/  IMAD.MOV R9, RZ, RZ, -R9 ;  /* 0x000000ffff097224 */ /* 0x000fe200078e0a09 */
[----:B------:R-:W-:Y:S02]  /*1580*/  LOP3.LUT R7, R7, 0x800000, RZ, 0xfc, !PT ;  /* 0x0080000007077812 */ /* 0x000fe400078efcff */
[----:B------:R-:W-:-:S02]  /*1590*/  FSETP.NEU.FTZ.AND P0, PT, R3, R6, PT ;  /* 0x000000060300720b */ /* 0x000fc40003f1d000 */
[----:B------:R-:W-:Y:S02]  /*15a0*/  SHF.L.U32 R8, R7, R8, RZ ;  /* 0x0000000807087219 */ /* 0x000fe400000006ff */
[----:B------:R-:W-:Y:S02]  /*15b0*/  SEL R6, R9, RZ, P2 ;  /* 0x000000ff09067207 */ /* 0x000fe40001000000 */
[----:B------:R-:W-:Y:S02]  /*15c0*/  ISETP.NE.AND P1, PT, R8, RZ, P1 ;  /* 0x000000ff0800720c */ /* 0x000fe40000f25270 */
[----:B------:R-:W-:Y:S02]  /*15d0*/  SHF.R.U32.HI R6, RZ, R6, R7 ;  /* 0x00000006ff067219 */ /* 0x000fe40000011607 */
[----:B------:R-:W-:Y:S02]  /*15e0*/  PLOP3.LUT P0, PT, P0, P1, PT, 0xf8, 0x8f ;  /* 0x00000000008f781c */ /* 0x000fe40000703f70 */
[----:B------:R-:W-:-:S02]  /*15f0*/  SHF.R.U32.HI R8, RZ, 0x1, R6 ;  /* 0x00000001ff087819 */ /* 0x000fc40000011606 */
[----:B------:R-:W-:-:S04]  /*1600*/  SEL R3, RZ, 0x1, !P0 ;  /* 0x00000001ff037807 */ /* 0x000fc80004000000 */
[----:B------:R-:W-:-:S04]  /*1610*/  LOP3.LUT R3, R3, 0x1, R8, 0xf8, !PT ;  /* 0x0000000103037812 */ /* 0x000fc800078ef808 */
[----:B------:R-:W-:-:S04]  /*1620*/  LOP3.LUT R3, R3, R6, RZ, 0xc0, !PT ;  /* 0x0000000603037212 */ /* 0x000fc800078ec0ff */
[----:B------:R-:W-:-:S04]  /*1630*/  IADD3 R3, PT, PT, R8, R3, RZ ;  /* 0x0000000308037210 */ /* 0x000fc80007ffe0ff */
[----:B------:R-:W-:Y:S01]  /*1640*/  LOP3.LUT R2, R3, R2, RZ, 0xfc, !PT ;  /* 0x0000000203027212 */ /* 0x000fe200078efcff */
[----:B------:R-:W-:Y:S06]  /*1650*/  BRA `(.L_x_29) ;  /* 0x0000000000107947 */ /* 0x000fec0003800000 */
.L_x_28:
[----:B------:R-:W-:-:S04]  /*1660*/  LOP3.LUT R2, R2, 0x80000000, RZ, 0xc0, !PT ;  /* 0x8000000002027812 */ /* 0x000fc800078ec0ff */
[----:B------:R-:W-:Y:S01]  /*1670*/  LOP3.LUT R2, R2, 0x7f800000, RZ, 0xfc, !PT ;  /* 0x7f80000002027812 */ /* 0x000fe200078efcff */
[----:B------:R-:W-:Y:S06]  /*1680*/  BRA `(.L_x_29) ;  /* 0x0000000000047947 */ /* 0x000fec0003800000 */
.L_x_27:
[----:B------:R-:W-:-:S07]  /*1690*/  LEA R2, R7, R2, 0x17 ;  /* 0x0000000207027211 */ /* 0x000fce00078eb8ff */
.L_x_29:
[----:B------:R-:W-:Y:S05]  /*16a0*/  BSYNC.RECONVERGENT B2 ;  /* 0x0000000000027941 */ /* 0x000fea0003800200 */
.L_x_26:
[----:B------:R-:W-:Y:S05]  /*16b0*/  BRA `(.L_x_30) ;  /* 0x0000000000207947 */ /* 0x000fea0003800000 */
.L_x_25:
[----:B------:R-:W-:-:S04]  /*16c0*/  LOP3.LUT R2, R3, 0x80000000, R2, 0x48, !PT ;  /* 0x8000000003027812 */ /* 0x000fc800078e4802 */
[----:B------:R-:W-:Y:S01]  /*16d0*/  LOP3.LUT R2, R2, 0x7f800000, RZ, 0xfc, !PT ;  /* 0x7f80000002027812 */ /* 0x000fe200078efcff */
[----:B------:R-:W-:Y:S06]  /*16e0*/  BRA `(.L_x_30) ;  /* 0x0000000000147947 */ /* 0x000fec0003800000 */
.L_x_24:
[----:B------:R-:W-:Y:S01]  /*16f0*/  LOP3.LUT R2, R3, 0x80000000, R2, 0x48, !PT ;  /* 0x8000000003027812 */ /* 0x000fe200078e4802 */
[----:B------:R-:W-:Y:S06]  /*1700*/  BRA `(.L_x_30) ;  /* 0x00000000000c7947 */ /* 0x000fec0003800000 */
.L_x_23:
[----:B------:R-:W0:Y:S01]  /*1710*/  MUFU.RSQ R2, -QNAN ;  /* 0xffc0000000027908 */ /* 0x000e220000001400 */
[----:B------:R-:W-:Y:S05]  /*1720*/  BRA `(.L_x_30) ;  /* 0x0000000000047947 */ /* 0x000fea0003800000 */
.L_x_22:
[----:B------:R-:W-:-:S07]  /*1730*/  FADD.FTZ R2, R2, R3 ;  /* 0x0000000302027221 */ /* 0x000fce0000010000 */
.L_x_30:
[----:B------:R-:W-:Y:S05]  /*1740*/  BSYNC.RECONVERGENT B1 ;  /* 0x0000000000017941 */ /* 0x000fea0003800200 */
.L_x_20:
[----:B------:R-:W-:Y:S02]  /*1750*/  HFMA2 R3, -RZ, RZ, 0, 0 ;  /* 0x00000000ff037431 */ /* 0x000fe400000001ff */
[----:B0-----:R-:W-:Y:S01]  /*1760*/  IMAD.MOV.U32 R15, RZ, RZ, R2 ;  /* 0x000000ffff0f7224 */ /* 0x001fe200078e0002 */
[----:B------:R-:W-:-:S04]  /*1770*/  MOV R2, R4 ;  /* 0x0000000400027202 */ /* 0x000fc80000000f00 */
[----:B------:R-:W-:Y:S05]  /*1780*/  RET.REL.NODEC R2 `(_Z8d_renderPjjjffff) ;  /* 0xffffffe8021c7950 */ /* 0x000fea0003c3ffff */
.L_x_31:
[----:B------:R-:W-:-:S00]  /*1790*/  BRA `(.L_x_31) ;  /* 0xfffffffc00fc7947 */ /* 0x000fc0000383ffff */
[----:B------:R-:W-:-:S00]  /*17a0*/  NOP ;  /* 0x0000000000007918 */ /* 0x000fc00000000000 */
        /* <DEDUP_REMOVED lines=13> */
.L_x_32:


//--------------------- .nv.shared.reserved.0     --------------------------
	.section	.nv.shared.reserved.0,"aw",@nobits
	.weak		__nv_reservedSMEM_offset_0_alias
	.size		__nv_reservedSMEM_offset_0_alias, 0, 64
	.other		__nv_reservedSMEM_offset_0_alias,@"STO_CUDA_RESERVED_SHARED STV_DEFAULT"
__nv_reservedSMEM_offset_0_alias:
	.zero		0
	.zero		64


//--------------------- .nv.global                --------------------------
	.section	.nv.global,"aw",@nobits
	.align	16
.nv.global:
	.type		c_invViewMatrix,@object
	.size		c_invViewMatrix,(.L_0 - c_invViewMatrix)
c_invViewMatrix:
	.zero		48
.L_0:


//--------------------- SYMBOLS --------------------------

	.type		.nv.reservedSmem.offset0,@object
	.size		.nv.reservedSmem.offset0,0x4
	.type		tex,@"STT_CUDA_TEXTURE"
	.type		transferTex,@"STT_CUDA_TEXTURE"
